//
// Generated by NVIDIA NVVM Compiler
//
// Compiler Build ID: CL-36424714
// Cuda compilation tools, release 13.0, V13.0.88
// Based on NVVM 20.0.0
//

.version 9.0
.target sm_100
.address_size 64

	// .globl	_Z13sinx2s_kernelddddddddiiiiPdS_S_S_Pi
.func  (.param .align 16 .b8 func_retval0[16]) __internal_trig_reduction_slowpathd
(
	.param .b64 __internal_trig_reduction_slowpathd_param_0
)
;
.global .align 8 .b8 __cudart_i2opi_d[144] = {8, 93, 141, 31, 177, 95, 251, 107, 234, 146, 82, 138, 247, 57, 7, 61, 123, 241, 229, 235, 199, 186, 39, 117, 45, 234, 95, 158, 102, 63, 70, 79, 183, 9, 203, 39, 207, 126, 54, 109, 31, 109, 10, 90, 139, 17, 47, 239, 15, 152, 5, 222, 255, 151, 248, 31, 59, 40, 249, 189, 139, 95, 132, 156, 244, 57, 83, 131, 57, 214, 145, 57, 65, 126, 95, 180, 38, 112, 156, 233, 132, 68, 187, 46, 245, 53, 130, 232, 62, 167, 41, 177, 28, 235, 29, 254, 28, 146, 209, 9, 234, 46, 73, 6, 224, 210, 77, 66, 58, 110, 36, 183, 97, 197, 187, 222, 171, 99, 81, 254, 65, 144, 67, 60, 153, 149, 98, 219, 192, 221, 52, 245, 209, 87, 39, 252, 41, 21, 68, 78, 110, 131, 249, 162};
.global .align 16 .b8 __cudart_sin_cos_coeffs[128] = {70, 210, 176, 44, 241, 229, 90, 190, 146, 227, 172, 105, 227, 29, 199, 62, 161, 98, 219, 25, 160, 1, 42, 191, 24, 8, 17, 17, 17, 17, 129, 63, 84, 85, 85, 85, 85, 85, 197, 191, 0, 0, 0, 0, 0, 0, 0, 0, 0, 0, 0, 0, 0, 0, 0, 0, 100, 129, 253, 32, 131, 255, 168, 189, 40, 133, 239, 193, 167, 238, 33, 62, 217, 230, 6, 142, 79, 126, 146, 190, 233, 188, 221, 25, 160, 1, 250, 62, 71, 93, 193, 22, 108, 193, 86, 191, 81, 85, 85, 85, 85, 85, 165, 63, 0, 0, 0, 0, 0, 0, 224, 191, 0, 0, 0, 0, 0, 0, 240, 63};

.visible .entry _Z13sinx2s_kernelddddddddiiiiPdS_S_S_Pi(
	.param .f64 _Z13sinx2s_kernelddddddddiiiiPdS_S_S_Pi_param_0,
	.param .f64 _Z13sinx2s_kernelddddddddiiiiPdS_S_S_Pi_param_1,
	.param .f64 _Z13sinx2s_kernelddddddddiiiiPdS_S_S_Pi_param_2,
	.param .f64 _Z13sinx2s_kernelddddddddiiiiPdS_S_S_Pi_param_3,
	.param .f64 _Z13sinx2s_kernelddddddddiiiiPdS_S_S_Pi_param_4,
	.param .f64 _Z13sinx2s_kernelddddddddiiiiPdS_S_S_Pi_param_5,
	.param .f64 _Z13sinx2s_kernelddddddddiiiiPdS_S_S_Pi_param_6,
	.param .f64 _Z13sinx2s_kernelddddddddiiiiPdS_S_S_Pi_param_7,
	.param .u32 _Z13sinx2s_kernelddddddddiiiiPdS_S_S_Pi_param_8,
	.param .u32 _Z13sinx2s_kernelddddddddiiiiPdS_S_S_Pi_param_9,
	.param .u32 _Z13sinx2s_kernelddddddddiiiiPdS_S_S_Pi_param_10,
	.param .u32 _Z13sinx2s_kernelddddddddiiiiPdS_S_S_Pi_param_11,
	.param .u64 .ptr .align 1 _Z13sinx2s_kernelddddddddiiiiPdS_S_S_Pi_param_12,
	.param .u64 .ptr .align 1 _Z13sinx2s_kernelddddddddiiiiPdS_S_S_Pi_param_13,
	.param .u64 .ptr .align 1 _Z13sinx2s_kernelddddddddiiiiPdS_S_S_Pi_param_14,
	.param .u64 .ptr .align 1 _Z13sinx2s_kernelddddddddiiiiPdS_S_S_Pi_param_15,
	.param .u64 .ptr .align 1 _Z13sinx2s_kernelddddddddiiiiPdS_S_S_Pi_param_16
)
{
	.reg .pred 	%p<46>;
	.reg .b32 	%r<67>;
	.reg .b32 	%f<3>;
	.reg .b64 	%rd<49>;
	.reg .b64 	%fd<258>;

	ld.param.f64 	%fd49, [_Z13sinx2s_kernelddddddddiiiiPdS_S_S_Pi_param_0];
	ld.param.f64 	%fd50, [_Z13sinx2s_kernelddddddddiiiiPdS_S_S_Pi_param_1];
	ld.param.f64 	%fd52, [_Z13sinx2s_kernelddddddddiiiiPdS_S_S_Pi_param_3];
	ld.param.f64 	%fd53, [_Z13sinx2s_kernelddddddddiiiiPdS_S_S_Pi_param_4];
	ld.param.f64 	%fd54, [_Z13sinx2s_kernelddddddddiiiiPdS_S_S_Pi_param_5];
	ld.param.f64 	%fd55, [_Z13sinx2s_kernelddddddddiiiiPdS_S_S_Pi_param_6];
	ld.param.f64 	%fd56, [_Z13sinx2s_kernelddddddddiiiiPdS_S_S_Pi_param_7];
	ld.param.u32 	%r7, [_Z13sinx2s_kernelddddddddiiiiPdS_S_S_Pi_param_8];
	ld.param.u32 	%r8, [_Z13sinx2s_kernelddddddddiiiiPdS_S_S_Pi_param_9];
	ld.param.u32 	%r5, [_Z13sinx2s_kernelddddddddiiiiPdS_S_S_Pi_param_10];
	ld.param.u32 	%r6, [_Z13sinx2s_kernelddddddddiiiiPdS_S_S_Pi_param_11];
	ld.param.u64 	%rd5, [_Z13sinx2s_kernelddddddddiiiiPdS_S_S_Pi_param_13];
	ld.param.u64 	%rd6, [_Z13sinx2s_kernelddddddddiiiiPdS_S_S_Pi_param_14];
	ld.param.u64 	%rd7, [_Z13sinx2s_kernelddddddddiiiiPdS_S_S_Pi_param_15];
	ld.param.u64 	%rd8, [_Z13sinx2s_kernelddddddddiiiiPdS_S_S_Pi_param_16];
	cvta.to.global.u64 	%rd1, %rd8;
	cvta.to.global.u64 	%rd2, %rd6;
	cvta.to.global.u64 	%rd3, %rd7;
	setp.gt.s32 	%p1, %r8, 0;
	selp.b32 	%r1, %r7, 1, %p1;
	selp.b32 	%r9, %r8, 1, %p1;
	mov.u32 	%r11, %tid.y;
	mov.u32 	%r12, %ctaid.y;
	mov.u32 	%r13, %ntid.y;
	mad.lo.s32 	%r14, %r12, %r13, %r11;
	mov.u32 	%r15, %tid.x;
	mov.u32 	%r16, %ctaid.x;
	mov.u32 	%r17, %ntid.x;
	mad.lo.s32 	%r3, %r16, %r17, %r15;
	setp.gt.s32 	%p2, %r3, %r1;
	setp.gt.u32 	%p3, %r14, %r9;
	or.pred  	%p4, %p2, %p3;
	@%p4 bra 	$L__BB0_42;
	ld.param.u64 	%rd48, [_Z13sinx2s_kernelddddddddiiiiPdS_S_S_Pi_param_12];
	ld.param.f64 	%fd249, [_Z13sinx2s_kernelddddddddiiiiPdS_S_S_Pi_param_2];
	cvta.to.global.u64 	%rd9, %rd5;
	cvta.to.global.u64 	%rd10, %rd48;
	mul.lo.s32 	%r18, %r5, %r14;
	mul.wide.s32 	%rd11, %r18, 8;
	add.s64 	%rd12, %rd9, %rd11;
	ld.global.f64 	%fd57, [%rd12];
	add.f64 	%fd58, %fd52, %fd57;
	mul.f64 	%fd1, %fd53, %fd58;
	mul.lo.s32 	%r19, %r5, %r3;
	mul.wide.s32 	%rd13, %r19, 8;
	add.s64 	%rd14, %rd10, %rd13;
	ld.global.f64 	%fd59, [%rd14];
	add.f64 	%fd60, %fd249, %fd59;
	mul.f64 	%fd2, %fd53, %fd60;
	mul.f64 	%fd61, %fd2, %fd2;
	fma.rn.f64 	%fd3, %fd1, %fd1, %fd61;
	setp.neu.f64 	%p5, %fd55, 0d0000000000000000;
	@%p5 bra 	$L__BB0_24;
	setp.eq.f64 	%p27, %fd3, 0d0000000000000000;
	@%p27 bra 	$L__BB0_10;
	neg.f64 	%fd4, %fd1;
	abs.f64 	%fd5, %fd1;
	abs.f64 	%fd6, %fd2;
	setp.leu.f64 	%p28, %fd6, %fd5;
	setp.gt.f64 	%p29, %fd6, %fd5;
	selp.f64 	%fd7, %fd6, %fd5, %p29;
	selp.f64 	%fd115, %fd5, %fd6, %p29;
	div.rn.f64 	%fd116, %fd115, %fd7;
	mul.f64 	%fd117, %fd116, %fd116;
	fma.rn.f64 	%fd118, %fd117, 0dBEF53E1D2A25FF7E, 0d3F2D3B63DBB65B49;
	fma.rn.f64 	%fd119, %fd118, %fd117, 0dBF5312788DDE082E;
	fma.rn.f64 	%fd120, %fd119, %fd117, 0d3F6F9690C8249315;
	fma.rn.f64 	%fd121, %fd120, %fd117, 0dBF82CF5AABC7CF0D;
	fma.rn.f64 	%fd122, %fd121, %fd117, 0d3F9162B0B2A3BFDE;
	fma.rn.f64 	%fd123, %fd122, %fd117, 0dBF9A7256FEB6FC6B;
	fma.rn.f64 	%fd124, %fd123, %fd117, 0d3FA171560CE4A489;
	fma.rn.f64 	%fd125, %fd124, %fd117, 0dBFA4F44D841450E4;
	fma.rn.f64 	%fd126, %fd125, %fd117, 0d3FA7EE3D3F36BB95;
	fma.rn.f64 	%fd127, %fd126, %fd117, 0dBFAAD32AE04A9FD1;
	fma.rn.f64 	%fd128, %fd127, %fd117, 0d3FAE17813D66954F;
	fma.rn.f64 	%fd129, %fd128, %fd117, 0dBFB11089CA9A5BCD;
	fma.rn.f64 	%fd130, %fd129, %fd117, 0d3FB3B12B2DB51738;
	fma.rn.f64 	%fd131, %fd130, %fd117, 0dBFB745D022F8DC5C;
	fma.rn.f64 	%fd132, %fd131, %fd117, 0d3FBC71C709DFE927;
	fma.rn.f64 	%fd133, %fd132, %fd117, 0dBFC2492491FA1744;
	fma.rn.f64 	%fd134, %fd133, %fd117, 0d3FC99999999840D2;
	fma.rn.f64 	%fd135, %fd134, %fd117, 0dBFD555555555544C;
	mul.f64 	%fd136, %fd117, %fd135;
	fma.rn.f64 	%fd8, %fd136, %fd116, %fd116;
	@%p28 bra 	$L__BB0_5;
	{
	.reg .b32 %temp; 
	mov.b64 	{%temp, %r41}, %fd4;
	}
	setp.lt.s32 	%p31, %r41, 0;
	neg.f64 	%fd139, %fd8;
	selp.f64 	%fd140, %fd8, %fd139, %p31;
	add.f64 	%fd250, %fd140, 0d3FF921FB54442D18;
	bra.uni 	$L__BB0_6;
$L__BB0_5:
	{
	.reg .b32 %temp; 
	mov.b64 	{%temp, %r40}, %fd4;
	}
	setp.lt.s32 	%p30, %r40, 0;
	mov.f64 	%fd137, 0d400921FB54442D18;
	sub.f64 	%fd138, %fd137, %fd8;
	selp.f64 	%fd250, %fd138, %fd8, %p30;
$L__BB0_6:
	setp.neu.f64 	%p32, %fd7, 0d0000000000000000;
	@%p32 bra 	$L__BB0_8;
	{
	.reg .b32 %temp; 
	mov.b64 	{%temp, %r43}, %fd4;
	}
	setp.lt.s32 	%p35, %r43, 0;
	selp.f64 	%fd251, 0d400921FB54442D18, 0d0000000000000000, %p35;
	bra.uni 	$L__BB0_9;
$L__BB0_8:
	setp.eq.f64 	%p33, %fd5, %fd6;
	{
	.reg .b32 %temp; 
	mov.b64 	{%temp, %r42}, %fd4;
	}
	setp.lt.s32 	%p34, %r42, 0;
	selp.f64 	%fd141, 0d4002D97C7F3321D2, 0d3FE921FB54442D18, %p34;
	selp.f64 	%fd251, %fd141, %fd250, %p33;
$L__BB0_9:
	add.rn.f64 	%fd142, %fd5, %fd6;
	setp.nan.f64 	%p36, %fd142, %fd142;
	copysign.f64 	%fd143, %fd2, %fd251;
	selp.f64 	%fd144, %fd142, %fd143, %p36;
	mad.lo.s32 	%r44, %r1, %r14, %r3;
	mul.lo.s32 	%r45, %r44, %r6;
	mul.wide.s32 	%rd40, %r45, 8;
	add.s64 	%rd41, %rd2, %rd40;
	st.global.f64 	[%rd41], %fd144;
	bra.uni 	$L__BB0_11;
$L__BB0_10:
	mad.lo.s32 	%r38, %r1, %r14, %r3;
	mul.lo.s32 	%r39, %r38, %r6;
	mul.wide.s32 	%rd37, %r39, 8;
	add.s64 	%rd38, %rd2, %rd37;
	mov.b64 	%rd39, 0;
	st.global.u64 	[%rd38], %rd39;
$L__BB0_11:
	setp.geu.f64 	%p37, %fd3, 0d3FE0000000000000;
	@%p37 bra 	$L__BB0_18;
	sqrt.rn.f64 	%fd15, %fd3;
	{
	.reg .b32 %temp; 
	mov.b64 	{%temp, %r4}, %fd15;
	}
	setp.gt.s32 	%p42, %r4, 1071801957;
	@%p42 bra 	$L__BB0_16;
	mul.f64 	%fd228, %fd15, %fd15;
	fma.rn.f64 	%fd229, %fd228, 0d3FB0066BDC1895E9, 0dBFB3823B180754AF;
	fma.rn.f64 	%fd230, %fd229, %fd228, 0d3FB11E52CC2F79AE;
	fma.rn.f64 	%fd231, %fd230, %fd228, 0dBF924EAF3526861B;
	fma.rn.f64 	%fd232, %fd231, %fd228, 0d3F91DF02A31E6CB7;
	fma.rn.f64 	%fd233, %fd232, %fd228, 0d3F847D18B0EEC6CC;
	fma.rn.f64 	%fd234, %fd233, %fd228, 0d3F8D0AF961BA53B0;
	fma.rn.f64 	%fd235, %fd234, %fd228, 0d3F91BF7734CF1C48;
	fma.rn.f64 	%fd236, %fd235, %fd228, 0d3F96E91483144EF7;
	fma.rn.f64 	%fd237, %fd236, %fd228, 0d3F9F1C6E0A4F9F81;
	fma.rn.f64 	%fd238, %fd237, %fd228, 0d3FA6DB6DC27FA92B;
	fma.rn.f64 	%fd239, %fd238, %fd228, 0d3FB333333320F91B;
	fma.rn.f64 	%fd240, %fd239, %fd228, 0d3FC5555555555F4D;
	mul.f64 	%fd241, %fd228, %fd240;
	fma.rn.f64 	%fd16, %fd241, %fd15, %fd15;
	setp.gt.s32 	%p45, %r4, -1;
	@%p45 bra 	$L__BB0_15;
	mov.f64 	%fd246, 0d3C91A62633145C07;
	add.rn.f64 	%fd247, %fd16, %fd246;
	mov.f64 	%fd248, 0d3FF921FB54442D18;
	add.rn.f64 	%fd252, %fd248, %fd247;
	bra.uni 	$L__BB0_17;
$L__BB0_15:
	mov.f64 	%fd242, 0dBC91A62633145C07;
	add.rn.f64 	%fd243, %fd16, %fd242;
	neg.f64 	%fd244, %fd243;
	mov.f64 	%fd245, 0d3FF921FB54442D18;
	add.rn.f64 	%fd252, %fd245, %fd244;
	bra.uni 	$L__BB0_17;
$L__BB0_16:
	mov.f64 	%fd194, 0d3FF0000000000000;
	sub.f64 	%fd195, %fd194, %fd15;
	{
	.reg .b32 %temp; 
	mov.b64 	{%r56, %temp}, %fd195;
	}
	{
	.reg .b32 %temp; 
	mov.b64 	{%temp, %r57}, %fd195;
	}
	add.s32 	%r58, %r57, -1048576;
	mov.b64 	%fd196, {%r56, %r58};
	rsqrt.approx.ftz.f64 	%fd197, %fd196;
	{
	.reg .b32 %temp; 
	mov.b64 	{%r59, %temp}, %fd197;
	}
	{
	.reg .b32 %temp; 
	mov.b64 	{%temp, %r60}, %fd197;
	}
	add.s32 	%r61, %r60, -1048576;
	mov.b64 	%fd198, {%r59, %r61};
	mul.f64 	%fd199, %fd196, %fd197;
	neg.f64 	%fd200, %fd199;
	fma.rn.f64 	%fd201, %fd199, %fd200, %fd196;
	fma.rn.f64 	%fd202, %fd201, %fd198, %fd199;
	neg.f64 	%fd203, %fd202;
	fma.rn.f64 	%fd204, %fd197, %fd203, 0d3FF0000000000000;
	fma.rn.f64 	%fd205, %fd204, %fd198, %fd198;
	fma.rn.f64 	%fd206, %fd202, %fd203, %fd196;
	fma.rn.f64 	%fd207, %fd206, %fd205, %fd202;
	{
	.reg .b32 %temp; 
	mov.b64 	{%r62, %temp}, %fd207;
	}
	{
	.reg .b32 %temp; 
	mov.b64 	{%temp, %r63}, %fd207;
	}
	add.s32 	%r64, %r63, 1048576;
	mov.b64 	%fd208, {%r62, %r64};
	fma.rn.f64 	%fd209, %fd195, 0d3EC715B371155F70, 0dBEBAC2FE66FAAC4B;
	fma.rn.f64 	%fd210, %fd209, %fd195, 0d3ED9A9B88EFCD9B8;
	fma.rn.f64 	%fd211, %fd210, %fd195, 0d3EDD0F40A8A0C4C3;
	fma.rn.f64 	%fd212, %fd211, %fd195, 0d3EF46D4CFA9E0E1F;
	fma.rn.f64 	%fd213, %fd212, %fd195, 0d3F079C168D1E2422;
	fma.rn.f64 	%fd214, %fd213, %fd195, 0d3F1C9A88C3BCA540;
	fma.rn.f64 	%fd215, %fd214, %fd195, 0d3F31C4E64BD476DF;
	fma.rn.f64 	%fd216, %fd215, %fd195, 0d3F46E8BA60009C8F;
	fma.rn.f64 	%fd217, %fd216, %fd195, 0d3F5F1C71C62B05A2;
	fma.rn.f64 	%fd218, %fd217, %fd195, 0d3F76DB6DB6DC9F2C;
	fma.rn.f64 	%fd219, %fd218, %fd195, 0d3F9333333333329C;
	fma.rn.f64 	%fd220, %fd219, %fd195, 0d3FB5555555555555;
	setp.lt.s32 	%p43, %r57, 1;
	mov.f64 	%fd221, 0d0000000000000000;
	mul.rn.f64 	%fd222, %fd15, %fd221;
	mul.f64 	%fd223, %fd195, %fd220;
	fma.rn.f64 	%fd224, %fd223, %fd208, %fd208;
	selp.f64 	%fd225, %fd222, %fd224, %p43;
	setp.lt.s32 	%p44, %r57, 0;
	mov.f64 	%fd226, 0d7FF0000000000000;
	mul.rn.f64 	%fd227, %fd225, %fd226;
	selp.f64 	%fd252, %fd227, %fd225, %p44;
$L__BB0_17:
	mad.lo.s32 	%r65, %r1, %r14, %r3;
	mul.lo.s32 	%r66, %r65, %r6;
	mul.wide.s32 	%rd46, %r66, 8;
	add.s64 	%rd47, %rd3, %rd46;
	st.global.f64 	[%rd47], %fd252;
	bra.uni 	$L__BB0_42;
$L__BB0_18:
	setp.gtu.f64 	%p38, %fd3, 0d3FF0000000000000;
	@%p38 bra 	$L__BB0_23;
	mov.f64 	%fd145, 0d3FF0000000000000;
	sub.f64 	%fd146, %fd145, %fd3;
	sqrt.rn.f64 	%fd21, %fd146;
	{
	.reg .b32 %temp; 
	mov.b64 	{%temp, %r46}, %fd21;
	}
	mov.b32 	%f1, %r46;
	abs.f32 	%f2, %f1;
	setp.geu.f32 	%p39, %f2, 0f3FE26666;
	@%p39 bra 	$L__BB0_21;
	mul.f64 	%fd180, %fd21, %fd21;
	fma.rn.f64 	%fd181, %fd180, 0d3FB0066BDC1895E9, 0dBFB3823B180754AF;
	fma.rn.f64 	%fd182, %fd181, %fd180, 0d3FB11E52CC2F79AE;
	fma.rn.f64 	%fd183, %fd182, %fd180, 0dBF924EAF3526861B;
	fma.rn.f64 	%fd184, %fd183, %fd180, 0d3F91DF02A31E6CB7;
	fma.rn.f64 	%fd185, %fd184, %fd180, 0d3F847D18B0EEC6CC;
	fma.rn.f64 	%fd186, %fd185, %fd180, 0d3F8D0AF961BA53B0;
	fma.rn.f64 	%fd187, %fd186, %fd180, 0d3F91BF7734CF1C48;
	fma.rn.f64 	%fd188, %fd187, %fd180, 0d3F96E91483144EF7;
	fma.rn.f64 	%fd189, %fd188, %fd180, 0d3F9F1C6E0A4F9F81;
	fma.rn.f64 	%fd190, %fd189, %fd180, 0d3FA6DB6DC27FA92B;
	fma.rn.f64 	%fd191, %fd190, %fd180, 0d3FB333333320F91B;
	fma.rn.f64 	%fd192, %fd191, %fd180, 0d3FC5555555555F4D;
	mul.f64 	%fd193, %fd180, %fd192;
	fma.rn.f64 	%fd253, %fd193, %fd21, %fd21;
	bra.uni 	$L__BB0_22;
$L__BB0_21:
	abs.f64 	%fd147, %fd21;
	fma.rn.f64 	%fd148, %fd147, 0dBFE0000000000000, 0d3FE0000000000000;
	rsqrt.approx.ftz.f64 	%fd149, %fd148;
	{
	.reg .b32 %temp; 
	mov.b64 	{%r47, %temp}, %fd149;
	}
	{
	.reg .b32 %temp; 
	mov.b64 	{%temp, %r48}, %fd149;
	}
	add.s32 	%r49, %r48, -1048576;
	mov.b64 	%fd150, {%r47, %r49};
	mul.f64 	%fd151, %fd148, %fd149;
	neg.f64 	%fd152, %fd151;
	fma.rn.f64 	%fd153, %fd151, %fd152, %fd148;
	fma.rn.f64 	%fd154, %fd153, %fd150, %fd151;
	neg.f64 	%fd155, %fd154;
	fma.rn.f64 	%fd156, %fd149, %fd155, 0d3FF0000000000000;
	fma.rn.f64 	%fd157, %fd156, %fd150, %fd150;
	fma.rn.f64 	%fd158, %fd154, %fd155, %fd148;
	fma.rn.f64 	%fd159, %fd158, %fd157, %fd154;
	{
	.reg .b32 %temp; 
	mov.b64 	{%temp, %r50}, %fd148;
	}
	setp.lt.s32 	%p40, %r50, 0;
	selp.f64 	%fd160, 0dFFF8000000000000, %fd159, %p40;
	setp.ne.f64 	%p41, %fd148, 0d0000000000000000;
	selp.f64 	%fd161, %fd160, %fd148, %p41;
	fma.rn.f64 	%fd162, %fd148, 0d3FB0066BDC1895E9, 0dBFB3823B180754AF;
	fma.rn.f64 	%fd163, %fd162, %fd148, 0d3FB11E52CC2F79AE;
	fma.rn.f64 	%fd164, %fd163, %fd148, 0dBF924EAF3526861B;
	fma.rn.f64 	%fd165, %fd164, %fd148, 0d3F91DF02A31E6CB7;
	fma.rn.f64 	%fd166, %fd165, %fd148, 0d3F847D18B0EEC6CC;
	fma.rn.f64 	%fd167, %fd166, %fd148, 0d3F8D0AF961BA53B0;
	fma.rn.f64 	%fd168, %fd167, %fd148, 0d3F91BF7734CF1C48;
	fma.rn.f64 	%fd169, %fd168, %fd148, 0d3F96E91483144EF7;
	fma.rn.f64 	%fd170, %fd169, %fd148, 0d3F9F1C6E0A4F9F81;
	fma.rn.f64 	%fd171, %fd170, %fd148, 0d3FA6DB6DC27FA92B;
	fma.rn.f64 	%fd172, %fd171, %fd148, 0d3FB333333320F91B;
	fma.rn.f64 	%fd173, %fd172, %fd148, 0d3FC5555555555F4D;
	mul.f64 	%fd174, %fd148, %fd173;
	mul.f64 	%fd175, %fd161, 0dC000000000000000;
	fma.rn.f64 	%fd176, %fd175, %fd174, 0d3C91A62633145C07;
	add.f64 	%fd177, %fd175, 0d3FE921FB54442D18;
	add.f64 	%fd178, %fd177, %fd176;
	add.f64 	%fd179, %fd178, 0d3FE921FB54442D18;
	copysign.f64 	%fd253, %fd21, %fd179;
$L__BB0_22:
	mad.lo.s32 	%r51, %r1, %r14, %r3;
	mul.lo.s32 	%r52, %r51, %r6;
	mul.wide.s32 	%rd42, %r52, 8;
	add.s64 	%rd43, %rd3, %rd42;
	st.global.f64 	[%rd43], %fd253;
	bra.uni 	$L__BB0_42;
$L__BB0_23:
	mad.lo.s32 	%r53, %r1, %r14, %r3;
	mul.lo.s32 	%r54, %r53, %r6;
	mul.wide.s32 	%rd44, %r54, 4;
	add.s64 	%rd45, %rd1, %rd44;
	mov.b32 	%r55, 1;
	st.global.u32 	[%rd45], %r55;
	bra.uni 	$L__BB0_42;
$L__BB0_24:
	mul.f64 	%fd62, %fd49, %fd2;
	fma.rn.f64 	%fd25, %fd50, %fd1, %fd62;
	setp.geu.f64 	%p6, %fd3, 0d3DDB7CDFD9D7BDBB;
	@%p6 bra 	$L__BB0_26;
	mul.f64 	%fd255, %fd3, 0d3FE0000000000000;
	add.f64 	%fd78, %fd25, 0d3FF0000000000000;
	div.rn.f64 	%fd79, %fd3, %fd78;
	sqrt.rn.f64 	%fd80, %fd79;
	fma.rn.f64 	%fd81, %fd80, 0dC04CA5DC22969FAA, 0d4056800000000000;
	mad.lo.s32 	%r28, %r1, %r14, %r3;
	mul.lo.s32 	%r29, %r28, %r6;
	mul.wide.s32 	%rd30, %r29, 8;
	add.s64 	%rd31, %rd3, %rd30;
	st.global.f64 	[%rd31], %fd81;
	bra.uni 	$L__BB0_33;
$L__BB0_26:
	add.f64 	%fd27, %fd55, %fd25;
	sub.f64 	%fd63, %fd3, %fd25;
	sub.f64 	%fd64, %fd63, %fd25;
	add.f64 	%fd65, %fd56, %fd64;
	mul.f64 	%fd66, %fd27, %fd27;
	mul.f64 	%fd67, %fd54, %fd65;
	sub.f64 	%fd28, %fd66, %fd67;
	setp.geu.f64 	%p7, %fd28, 0d0000000000000000;
	@%p7 bra 	$L__BB0_28;
	mad.lo.s32 	%r25, %r1, %r14, %r3;
	mul.lo.s32 	%r26, %r25, %r6;
	mul.wide.s32 	%rd24, %r26, 8;
	add.s64 	%rd25, %rd2, %rd24;
	mov.b64 	%rd26, 0;
	st.global.u64 	[%rd25], %rd26;
	add.s64 	%rd27, %rd3, %rd24;
	st.global.u64 	[%rd27], %rd26;
	mul.wide.s32 	%rd28, %r26, 4;
	add.s64 	%rd29, %rd1, %rd28;
	mov.b32 	%r27, 1;
	st.global.u32 	[%rd29], %r27;
	bra.uni 	$L__BB0_42;
$L__BB0_28:
	sqrt.rn.f64 	%fd68, %fd28;
	sub.f64 	%fd69, %fd68, %fd27;
	div.rn.f64 	%fd29, %fd69, %fd54;
	neg.f64 	%fd70, %fd27;
	sub.f64 	%fd71, %fd70, %fd68;
	div.rn.f64 	%fd30, %fd71, %fd54;
	setp.gt.f64 	%p8, %fd29, %fd30;
	selp.f64 	%fd254, %fd29, %fd30, %p8;
	setp.leu.f64 	%p9, %fd254, 0d3FF0000000000000;
	@%p9 bra 	$L__BB0_30;
	add.f64 	%fd72, %fd254, 0dBFF0000000000000;
	setp.lt.f64 	%p10, %fd72, 0d3D3C25C268497682;
	setp.lt.f64 	%p11, %fd29, %fd30;
	selp.f64 	%fd73, %fd29, %fd30, %p11;
	selp.f64 	%fd254, 0d3FF0000000000000, %fd73, %p10;
$L__BB0_30:
	setp.lt.f64 	%p12, %fd254, 0dBFF0000000000000;
	add.f64 	%fd74, %fd254, 0d3FF0000000000000;
	setp.gt.f64 	%p13, %fd74, 0dBD3C25C268497682;
	selp.f64 	%fd75, 0dBFF0000000000000, %fd254, %p13;
	selp.f64 	%fd34, %fd75, %fd254, %p12;
	abs.f64 	%fd76, %fd34;
	setp.leu.f64 	%p14, %fd76, 0d3FF0000000000000;
	@%p14 bra 	$L__BB0_32;
	mad.lo.s32 	%r22, %r1, %r14, %r3;
	mul.lo.s32 	%r23, %r22, %r6;
	mul.wide.s32 	%rd18, %r23, 8;
	add.s64 	%rd19, %rd2, %rd18;
	mov.b64 	%rd20, 0;
	st.global.u64 	[%rd19], %rd20;
	add.s64 	%rd21, %rd3, %rd18;
	st.global.u64 	[%rd21], %rd20;
	mul.wide.s32 	%rd22, %r23, 4;
	add.s64 	%rd23, %rd1, %rd22;
	mov.b32 	%r24, 1;
	st.global.u32 	[%rd23], %r24;
	bra.uni 	$L__BB0_42;
$L__BB0_32:
	mad.lo.s32 	%r20, %r1, %r14, %r3;
	mul.lo.s32 	%r21, %r20, %r6;
	mul.wide.s32 	%rd15, %r21, 8;
	add.s64 	%rd16, %rd3, %rd15;
	mov.b64 	%rd17, 0;
	st.global.u64 	[%rd16], %rd17;
	mov.f64 	%fd77, 0d3FF0000000000000;
	sub.f64 	%fd255, %fd77, %fd34;
$L__BB0_33:
	mul.f64 	%fd82, %fd50, %fd255;
	sub.f64 	%fd37, %fd82, %fd1;
	mul.f64 	%fd83, %fd49, %fd255;
	sub.f64 	%fd84, %fd2, %fd83;
	setp.neu.f64 	%p15, %fd37, 0d0000000000000000;
	setp.neu.f64 	%p16, %fd84, 0d0000000000000000;
	or.pred  	%p17, %p15, %p16;
	@%p17 bra 	$L__BB0_35;
	mad.lo.s32 	%r36, %r1, %r14, %r3;
	mul.lo.s32 	%r37, %r36, %r6;
	mul.wide.s32 	%rd34, %r37, 8;
	add.s64 	%rd35, %rd2, %rd34;
	mov.b64 	%rd36, 0;
	st.global.u64 	[%rd35], %rd36;
	bra.uni 	$L__BB0_42;
$L__BB0_35:
	abs.f64 	%fd39, %fd37;
	abs.f64 	%fd40, %fd84;
	setp.leu.f64 	%p18, %fd40, %fd39;
	setp.gt.f64 	%p19, %fd40, %fd39;
	selp.f64 	%fd41, %fd40, %fd39, %p19;
	selp.f64 	%fd85, %fd39, %fd40, %p19;
	div.rn.f64 	%fd86, %fd85, %fd41;
	mul.f64 	%fd87, %fd86, %fd86;
	fma.rn.f64 	%fd88, %fd87, 0dBEF53E1D2A25FF7E, 0d3F2D3B63DBB65B49;
	fma.rn.f64 	%fd89, %fd88, %fd87, 0dBF5312788DDE082E;
	fma.rn.f64 	%fd90, %fd89, %fd87, 0d3F6F9690C8249315;
	fma.rn.f64 	%fd91, %fd90, %fd87, 0dBF82CF5AABC7CF0D;
	fma.rn.f64 	%fd92, %fd91, %fd87, 0d3F9162B0B2A3BFDE;
	fma.rn.f64 	%fd93, %fd92, %fd87, 0dBF9A7256FEB6FC6B;
	fma.rn.f64 	%fd94, %fd93, %fd87, 0d3FA171560CE4A489;
	fma.rn.f64 	%fd95, %fd94, %fd87, 0dBFA4F44D841450E4;
	fma.rn.f64 	%fd96, %fd95, %fd87, 0d3FA7EE3D3F36BB95;
	fma.rn.f64 	%fd97, %fd96, %fd87, 0dBFAAD32AE04A9FD1;
	fma.rn.f64 	%fd98, %fd97, %fd87, 0d3FAE17813D66954F;
	fma.rn.f64 	%fd99, %fd98, %fd87, 0dBFB11089CA9A5BCD;
	fma.rn.f64 	%fd100, %fd99, %fd87, 0d3FB3B12B2DB51738;
	fma.rn.f64 	%fd101, %fd100, %fd87, 0dBFB745D022F8DC5C;
	fma.rn.f64 	%fd102, %fd101, %fd87, 0d3FBC71C709DFE927;
	fma.rn.f64 	%fd103, %fd102, %fd87, 0dBFC2492491FA1744;
	fma.rn.f64 	%fd104, %fd103, %fd87, 0d3FC99999999840D2;
	fma.rn.f64 	%fd105, %fd104, %fd87, 0dBFD555555555544C;
	mul.f64 	%fd106, %fd87, %fd105;
	fma.rn.f64 	%fd42, %fd106, %fd86, %fd86;
	@%p18 bra 	$L__BB0_37;
	{
	.reg .b32 %temp; 
	mov.b64 	{%temp, %r31}, %fd37;
	}
	setp.lt.s32 	%p21, %r31, 0;
	neg.f64 	%fd109, %fd42;
	selp.f64 	%fd110, %fd42, %fd109, %p21;
	add.f64 	%fd256, %fd110, 0d3FF921FB54442D18;
	bra.uni 	$L__BB0_38;
$L__BB0_37:
	{
	.reg .b32 %temp; 
	mov.b64 	{%temp, %r30}, %fd37;
	}
	setp.lt.s32 	%p20, %r30, 0;
	mov.f64 	%fd107, 0d400921FB54442D18;
	sub.f64 	%fd108, %fd107, %fd42;
	selp.f64 	%fd256, %fd108, %fd42, %p20;
$L__BB0_38:
	setp.neu.f64 	%p22, %fd41, 0d0000000000000000;
	@%p22 bra 	$L__BB0_40;
	{
	.reg .b32 %temp; 
	mov.b64 	{%temp, %r33}, %fd37;
	}
	setp.lt.s32 	%p25, %r33, 0;
	selp.f64 	%fd257, 0d400921FB54442D18, 0d0000000000000000, %p25;
	bra.uni 	$L__BB0_41;
$L__BB0_40:
	setp.eq.f64 	%p23, %fd39, %fd40;
	{
	.reg .b32 %temp; 
	mov.b64 	{%temp, %r32}, %fd37;
	}
	setp.lt.s32 	%p24, %r32, 0;
	selp.f64 	%fd111, 0d4002D97C7F3321D2, 0d3FE921FB54442D18, %p24;
	selp.f64 	%fd257, %fd111, %fd256, %p23;
$L__BB0_41:
	add.rn.f64 	%fd112, %fd39, %fd40;
	setp.nan.f64 	%p26, %fd112, %fd112;
	copysign.f64 	%fd113, %fd84, %fd257;
	selp.f64 	%fd114, %fd112, %fd113, %p26;
	mad.lo.s32 	%r34, %r1, %r14, %r3;
	mul.lo.s32 	%r35, %r34, %r6;
	mul.wide.s32 	%rd32, %r35, 8;
	add.s64 	%rd33, %rd2, %rd32;
	st.global.f64 	[%rd33], %fd114;
$L__BB0_42:
	ret;

}
	// .globl	_Z13sins2x_kernelddddddiiiiiPdS_S_S_Pi
.visible .entry _Z13sins2x_kernelddddddiiiiiPdS_S_S_Pi(
	.param .f64 _Z13sins2x_kernelddddddiiiiiPdS_S_S_Pi_param_0,
	.param .f64 _Z13sins2x_kernelddddddiiiiiPdS_S_S_Pi_param_1,
	.param .f64 _Z13sins2x_kernelddddddiiiiiPdS_S_S_Pi_param_2,
	.param .f64 _Z13sins2x_kernelddddddiiiiiPdS_S_S_Pi_param_3,
	.param .f64 _Z13sins2x_kernelddddddiiiiiPdS_S_S_Pi_param_4,
	.param .f64 _Z13sins2x_kernelddddddiiiiiPdS_S_S_Pi_param_5,
	.param .u32 _Z13sins2x_kernelddddddiiiiiPdS_S_S_Pi_param_6,
	.param .u32 _Z13sins2x_kernelddddddiiiiiPdS_S_S_Pi_param_7,
	.param .u32 _Z13sins2x_kernelddddddiiiiiPdS_S_S_Pi_param_8,
	.param .u32 _Z13sins2x_kernelddddddiiiiiPdS_S_S_Pi_param_9,
	.param .u32 _Z13sins2x_kernelddddddiiiiiPdS_S_S_Pi_param_10,
	.param .u64 .ptr .align 1 _Z13sins2x_kernelddddddiiiiiPdS_S_S_Pi_param_11,
	.param .u64 .ptr .align 1 _Z13sins2x_kernelddddddiiiiiPdS_S_S_Pi_param_12,
	.param .u64 .ptr .align 1 _Z13sins2x_kernelddddddiiiiiPdS_S_S_Pi_param_13,
	.param .u64 .ptr .align 1 _Z13sins2x_kernelddddddiiiiiPdS_S_S_Pi_param_14,
	.param .u64 .ptr .align 1 _Z13sins2x_kernelddddddiiiiiPdS_S_S_Pi_param_15
)
{
	.reg .pred 	%p<33>;
	.reg .b32 	%r<89>;
	.reg .b64 	%rd<36>;
	.reg .b64 	%fd<215>;

	ld.param.f64 	%fd51, [_Z13sins2x_kernelddddddiiiiiPdS_S_S_Pi_param_0];
	ld.param.f64 	%fd54, [_Z13sins2x_kernelddddddiiiiiPdS_S_S_Pi_param_3];
	ld.param.f64 	%fd55, [_Z13sins2x_kernelddddddiiiiiPdS_S_S_Pi_param_4];
	ld.param.f64 	%fd56, [_Z13sins2x_kernelddddddiiiiiPdS_S_S_Pi_param_5];
	ld.param.u32 	%r22, [_Z13sins2x_kernelddddddiiiiiPdS_S_S_Pi_param_6];
	ld.param.u32 	%r25, [_Z13sins2x_kernelddddddiiiiiPdS_S_S_Pi_param_7];
	ld.param.u32 	%r26, [_Z13sins2x_kernelddddddiiiiiPdS_S_S_Pi_param_8];
	ld.param.u32 	%r23, [_Z13sins2x_kernelddddddiiiiiPdS_S_S_Pi_param_9];
	ld.param.u64 	%rd6, [_Z13sins2x_kernelddddddiiiiiPdS_S_S_Pi_param_11];
	ld.param.u64 	%rd7, [_Z13sins2x_kernelddddddiiiiiPdS_S_S_Pi_param_13];
	ld.param.u64 	%rd8, [_Z13sins2x_kernelddddddiiiiiPdS_S_S_Pi_param_14];
	ld.param.u64 	%rd9, [_Z13sins2x_kernelddddddiiiiiPdS_S_S_Pi_param_15];
	cvta.to.global.u64 	%rd1, %rd9;
	cvta.to.global.u64 	%rd2, %rd8;
	cvta.to.global.u64 	%rd3, %rd7;
	cvta.to.global.u64 	%rd4, %rd6;
	setp.gt.s32 	%p1, %r26, 0;
	selp.b32 	%r1, %r25, 1, %p1;
	selp.b32 	%r27, %r26, 1, %p1;
	mov.u32 	%r29, %tid.y;
	mov.u32 	%r30, %ctaid.y;
	mov.u32 	%r31, %ntid.y;
	mad.lo.s32 	%r32, %r30, %r31, %r29;
	mov.u32 	%r33, %tid.x;
	mov.u32 	%r34, %ctaid.x;
	mov.u32 	%r35, %ntid.x;
	mad.lo.s32 	%r3, %r34, %r35, %r33;
	setp.gt.s32 	%p2, %r3, %r1;
	setp.gt.u32 	%p3, %r32, %r27;
	or.pred  	%p4, %p2, %p3;
	@%p4 bra 	$L__BB1_35;
	ld.param.u64 	%rd35, [_Z13sins2x_kernelddddddiiiiiPdS_S_S_Pi_param_12];
	ld.param.u32 	%r82, [_Z13sins2x_kernelddddddiiiiiPdS_S_S_Pi_param_10];
	cvta.to.global.u64 	%rd10, %rd35;
	mul.lo.s32 	%r36, %r82, %r32;
	mul.wide.s32 	%rd11, %r36, 8;
	add.s64 	%rd12, %rd10, %rd11;
	ld.global.f64 	%fd1, [%rd12];
	abs.f64 	%fd2, %fd1;
	mov.f64 	%fd57, 0d4056800000000000;
	sub.f64 	%fd58, %fd57, %fd2;
	mul.f64 	%fd206, %fd58, 0d3F91DF469D353918;
	setp.geu.f64 	%p5, %fd206, 0d3EE4F8B588E368F1;
	@%p5 bra 	$L__BB1_5;
	setp.leu.f64 	%p14, %fd1, 0d0000000000000000;
	@%p14 bra 	$L__BB1_4;
	mul.f64 	%fd111, %fd206, %fd206;
	mul.f64 	%fd207, %fd111, 0d3FE0000000000000;
	bra.uni 	$L__BB1_15;
$L__BB1_4:
	mul.f64 	%fd110, %fd206, %fd206;
	fma.rn.f64 	%fd207, %fd110, 0dBFE0000000000000, 0d4000000000000000;
	bra.uni 	$L__BB1_15;
$L__BB1_5:
	setp.neu.f64 	%p6, %fd2, 0d7FF0000000000000;
	@%p6 bra 	$L__BB1_7;
	mov.f64 	%fd64, 0d0000000000000000;
	mul.rn.f64 	%fd203, %fd1, %fd64;
	mov.b32 	%r83, 0;
	bra.uni 	$L__BB1_9;
$L__BB1_7:
	mul.f64 	%fd59, %fd1, 0d3FE45F306DC9C883;
	cvt.rni.s32.f64 	%r83, %fd59;
	cvt.rn.f64.s32 	%fd60, %r83;
	fma.rn.f64 	%fd61, %fd60, 0dBFF921FB54442D18, %fd1;
	fma.rn.f64 	%fd62, %fd60, 0dBC91A62633145C00, %fd61;
	fma.rn.f64 	%fd203, %fd60, 0dB97B839A252049C0, %fd62;
	setp.ltu.f64 	%p7, %fd2, 0d41E0000000000000;
	@%p7 bra 	$L__BB1_9;
	{ // callseq 0, 0
	.param .b64 param0;
	st.param.f64 	[param0], %fd1;
	.param .align 16 .b8 retval0[16];
	call.uni (retval0), 
	__internal_trig_reduction_slowpathd, 
	(
	param0
	);
	ld.param.f64 	%fd203, [retval0];
	ld.param.b32 	%r83, [retval0+8];
	} // callseq 0
$L__BB1_9:
	shl.b32 	%r39, %r83, 6;
	cvt.u64.u32 	%rd13, %r39;
	and.b64  	%rd14, %rd13, 64;
	mov.u64 	%rd15, __cudart_sin_cos_coeffs;
	add.s64 	%rd16, %rd15, %rd14;
	mul.rn.f64 	%fd65, %fd203, %fd203;
	and.b32  	%r40, %r83, 1;
	setp.eq.b32 	%p9, %r40, 1;
	selp.f64 	%fd66, 0dBDA8FF8320FD8164, 0d3DE5DB65F9785EBA, %p9;
	ld.global.nc.v2.f64 	{%fd67, %fd68}, [%rd16];
	fma.rn.f64 	%fd69, %fd66, %fd65, %fd67;
	fma.rn.f64 	%fd70, %fd69, %fd65, %fd68;
	ld.global.nc.v2.f64 	{%fd71, %fd72}, [%rd16+16];
	fma.rn.f64 	%fd73, %fd70, %fd65, %fd71;
	fma.rn.f64 	%fd74, %fd73, %fd65, %fd72;
	ld.global.nc.v2.f64 	{%fd75, %fd76}, [%rd16+32];
	fma.rn.f64 	%fd77, %fd74, %fd65, %fd75;
	fma.rn.f64 	%fd78, %fd77, %fd65, %fd76;
	fma.rn.f64 	%fd79, %fd78, %fd203, %fd203;
	fma.rn.f64 	%fd80, %fd78, %fd65, 0d3FF0000000000000;
	selp.f64 	%fd81, %fd80, %fd79, %p9;
	and.b32  	%r41, %r83, 2;
	setp.eq.s32 	%p10, %r41, 0;
	mov.f64 	%fd82, 0d0000000000000000;
	sub.f64 	%fd83, %fd82, %fd81;
	selp.f64 	%fd10, %fd81, %fd83, %p10;
	@%p6 bra 	$L__BB1_11;
	mov.f64 	%fd89, 0d0000000000000000;
	mul.rn.f64 	%fd205, %fd1, %fd89;
	mov.b32 	%r85, 1;
	bra.uni 	$L__BB1_14;
$L__BB1_11:
	mul.f64 	%fd84, %fd1, 0d3FE45F306DC9C883;
	cvt.rni.s32.f64 	%r84, %fd84;
	cvt.rn.f64.s32 	%fd85, %r84;
	fma.rn.f64 	%fd86, %fd85, 0dBFF921FB54442D18, %fd1;
	fma.rn.f64 	%fd87, %fd85, 0dBC91A62633145C00, %fd86;
	fma.rn.f64 	%fd205, %fd85, 0dB97B839A252049C0, %fd87;
	setp.ltu.f64 	%p11, %fd2, 0d41E0000000000000;
	@%p11 bra 	$L__BB1_13;
	{ // callseq 1, 0
	.param .b64 param0;
	st.param.f64 	[param0], %fd1;
	.param .align 16 .b8 retval0[16];
	call.uni (retval0), 
	__internal_trig_reduction_slowpathd, 
	(
	param0
	);
	ld.param.f64 	%fd205, [retval0];
	ld.param.b32 	%r84, [retval0+8];
	} // callseq 1
$L__BB1_13:
	add.s32 	%r85, %r84, 1;
$L__BB1_14:
	shl.b32 	%r44, %r85, 6;
	cvt.u64.u32 	%rd17, %r44;
	and.b64  	%rd18, %rd17, 64;
	mov.u64 	%rd19, __cudart_sin_cos_coeffs;
	add.s64 	%rd20, %rd19, %rd18;
	mul.rn.f64 	%fd90, %fd205, %fd205;
	and.b32  	%r45, %r85, 1;
	setp.eq.b32 	%p12, %r45, 1;
	selp.f64 	%fd91, 0dBDA8FF8320FD8164, 0d3DE5DB65F9785EBA, %p12;
	ld.global.nc.v2.f64 	{%fd92, %fd93}, [%rd20];
	fma.rn.f64 	%fd94, %fd91, %fd90, %fd92;
	fma.rn.f64 	%fd95, %fd94, %fd90, %fd93;
	ld.global.nc.v2.f64 	{%fd96, %fd97}, [%rd20+16];
	fma.rn.f64 	%fd98, %fd95, %fd90, %fd96;
	fma.rn.f64 	%fd99, %fd98, %fd90, %fd97;
	ld.global.nc.v2.f64 	{%fd100, %fd101}, [%rd20+32];
	fma.rn.f64 	%fd102, %fd99, %fd90, %fd100;
	fma.rn.f64 	%fd103, %fd102, %fd90, %fd101;
	fma.rn.f64 	%fd104, %fd103, %fd205, %fd205;
	fma.rn.f64 	%fd105, %fd103, %fd90, 0d3FF0000000000000;
	selp.f64 	%fd106, %fd105, %fd104, %p12;
	and.b32  	%r46, %r85, 2;
	setp.eq.s32 	%p13, %r46, 0;
	mov.f64 	%fd107, 0d0000000000000000;
	sub.f64 	%fd108, %fd107, %fd106;
	selp.f64 	%fd206, %fd106, %fd108, %p13;
	mov.f64 	%fd109, 0d3FF0000000000000;
	sub.f64 	%fd207, %fd109, %fd10;
$L__BB1_15:
	ld.param.f64 	%fd200, [_Z13sins2x_kernelddddddiiiiiPdS_S_S_Pi_param_1];
	mul.f64 	%fd20, %fd51, %fd206;
	setp.neu.f64 	%p15, %fd200, 0d0000000000000000;
	@%p15 bra 	$L__BB1_23;
	and.b32  	%r66, %r22, 1;
	setp.eq.b32 	%p26, %r66, 1;
	setp.lt.f64 	%p27, %fd1, 0d0000000000000000;
	and.pred  	%p28, %p26, %p27;
	selp.u32 	%r12, 1, 0, %p28;
	mul.lo.s32 	%r13, %r23, %r3;
	mul.wide.s32 	%rd28, %r13, 8;
	add.s64 	%rd29, %rd4, %rd28;
	ld.global.f64 	%fd21, [%rd29];
	abs.f64 	%fd22, %fd21;
	setp.neu.f64 	%p29, %fd22, 0d7FF0000000000000;
	@%p29 bra 	$L__BB1_18;
	mov.f64 	%fd178, 0d0000000000000000;
	mul.rn.f64 	%fd208, %fd21, %fd178;
	mov.b32 	%r86, 0;
	bra.uni 	$L__BB1_20;
$L__BB1_18:
	mul.f64 	%fd173, %fd21, 0d3FE45F306DC9C883;
	cvt.rni.s32.f64 	%r86, %fd173;
	cvt.rn.f64.s32 	%fd174, %r86;
	fma.rn.f64 	%fd175, %fd174, 0dBFF921FB54442D18, %fd21;
	fma.rn.f64 	%fd176, %fd174, 0dBC91A62633145C00, %fd175;
	fma.rn.f64 	%fd208, %fd174, 0dB97B839A252049C0, %fd176;
	setp.ltu.f64 	%p30, %fd22, 0d41E0000000000000;
	@%p30 bra 	$L__BB1_20;
	{ // callseq 3, 0
	.param .b64 param0;
	st.param.f64 	[param0], %fd21;
	.param .align 16 .b8 retval0[16];
	call.uni (retval0), 
	__internal_trig_reduction_slowpathd, 
	(
	param0
	);
	ld.param.f64 	%fd208, [retval0];
	ld.param.b32 	%r86, [retval0+8];
	} // callseq 3
$L__BB1_20:
	mul.rn.f64 	%fd179, %fd208, %fd208;
	fma.rn.f64 	%fd180, %fd179, 0dBDA8FF8320FD8164, 0d3E21EEA7C1EF8528;
	fma.rn.f64 	%fd181, %fd180, %fd179, 0dBE927E4F8E06E6D9;
	fma.rn.f64 	%fd182, %fd181, %fd179, 0d3EFA01A019DDBCE9;
	fma.rn.f64 	%fd183, %fd182, %fd179, 0dBF56C16C16C15D47;
	fma.rn.f64 	%fd184, %fd183, %fd179, 0d3FA5555555555551;
	fma.rn.f64 	%fd185, %fd184, %fd179, 0dBFE0000000000000;
	fma.rn.f64 	%fd186, %fd185, %fd179, 0d3FF0000000000000;
	fma.rn.f64 	%fd187, %fd179, 0d3DE5DB65F9785EBA, 0dBE5AE5F12CB0D246;
	fma.rn.f64 	%fd188, %fd187, %fd179, 0d3EC71DE369ACE392;
	fma.rn.f64 	%fd189, %fd188, %fd179, 0dBF2A01A019DB62A1;
	fma.rn.f64 	%fd190, %fd189, %fd179, 0d3F81111111110818;
	fma.rn.f64 	%fd191, %fd190, %fd179, 0dBFC5555555555554;
	fma.rn.f64 	%fd192, %fd191, %fd179, 0d0000000000000000;
	fma.rn.f64 	%fd193, %fd192, %fd208, %fd208;
	and.b32  	%r69, %r86, 1;
	setp.eq.b32 	%p31, %r69, 1;
	{
	.reg .b32 %temp; 
	mov.b64 	{%temp, %r70}, %fd193;
	}
	{
	.reg .b32 %temp; 
	mov.b64 	{%r71, %temp}, %fd193;
	}
	xor.b32  	%r72, %r70, -2147483648;
	mov.b64 	%fd194, {%r71, %r72};
	selp.f64 	%fd209, %fd186, %fd193, %p31;
	selp.f64 	%fd210, %fd194, %fd186, %p31;
	and.b32  	%r73, %r86, 2;
	setp.eq.s32 	%p32, %r73, 0;
	@%p32 bra 	$L__BB1_22;
	{
	.reg .b32 %temp; 
	mov.b64 	{%temp, %r74}, %fd209;
	}
	{
	.reg .b32 %temp; 
	mov.b64 	{%r75, %temp}, %fd209;
	}
	xor.b32  	%r76, %r74, -2147483648;
	mov.b64 	%fd209, {%r75, %r76};
	{
	.reg .b32 %temp; 
	mov.b64 	{%temp, %r77}, %fd210;
	}
	{
	.reg .b32 %temp; 
	mov.b64 	{%r78, %temp}, %fd210;
	}
	xor.b32  	%r79, %r77, -2147483648;
	mov.b64 	%fd210, {%r78, %r79};
$L__BB1_22:
	ld.param.f64 	%fd202, [_Z13sins2x_kernelddddddiiiiiPdS_S_S_Pi_param_2];
	mul.f64 	%fd195, %fd20, %fd209;
	sub.f64 	%fd196, %fd195, %fd202;
	mul.lo.s32 	%r80, %r23, %r32;
	mad.lo.s32 	%r81, %r80, %r1, %r13;
	mul.wide.s32 	%rd30, %r81, 8;
	add.s64 	%rd31, %rd3, %rd30;
	st.global.f64 	[%rd31], %fd196;
	neg.f64 	%fd197, %fd20;
	mul.f64 	%fd198, %fd210, %fd197;
	sub.f64 	%fd199, %fd198, %fd54;
	add.s64 	%rd32, %rd2, %rd30;
	st.global.f64 	[%rd32], %fd199;
	mul.wide.s32 	%rd33, %r81, 4;
	add.s64 	%rd34, %rd1, %rd33;
	st.global.u32 	[%rd34], %r12;
	bra.uni 	$L__BB1_35;
$L__BB1_23:
	ld.param.f64 	%fd201, [_Z13sins2x_kernelddddddiiiiiPdS_S_S_Pi_param_2];
	mul.f64 	%fd112, %fd51, %fd207;
	mul.f64 	%fd113, %fd55, %fd112;
	sub.f64 	%fd33, %fd113, %fd201;
	mul.f64 	%fd114, %fd56, %fd112;
	sub.f64 	%fd34, %fd114, %fd54;
	mul.lo.s32 	%r17, %r23, %r3;
	mul.wide.s32 	%rd21, %r17, 8;
	add.s64 	%rd22, %rd4, %rd21;
	ld.global.f64 	%fd35, [%rd22];
	abs.f64 	%fd36, %fd35;
	setp.neu.f64 	%p16, %fd36, 0d7FF0000000000000;
	@%p16 bra 	$L__BB1_25;
	mov.f64 	%fd120, 0d0000000000000000;
	mul.rn.f64 	%fd211, %fd35, %fd120;
	mov.b32 	%r87, 0;
	bra.uni 	$L__BB1_27;
$L__BB1_25:
	mul.f64 	%fd115, %fd35, 0d3FE45F306DC9C883;
	cvt.rni.s32.f64 	%r87, %fd115;
	cvt.rn.f64.s32 	%fd116, %r87;
	fma.rn.f64 	%fd117, %fd116, 0dBFF921FB54442D18, %fd35;
	fma.rn.f64 	%fd118, %fd116, 0dBC91A62633145C00, %fd117;
	fma.rn.f64 	%fd211, %fd116, 0dB97B839A252049C0, %fd118;
	setp.ltu.f64 	%p17, %fd36, 0d41E0000000000000;
	@%p17 bra 	$L__BB1_27;
	{ // callseq 2, 0
	.param .b64 param0;
	st.param.f64 	[param0], %fd35;
	.param .align 16 .b8 retval0[16];
	call.uni (retval0), 
	__internal_trig_reduction_slowpathd, 
	(
	param0
	);
	ld.param.f64 	%fd211, [retval0];
	ld.param.b32 	%r87, [retval0+8];
	} // callseq 2
$L__BB1_27:
	mul.rn.f64 	%fd121, %fd211, %fd211;
	fma.rn.f64 	%fd122, %fd121, 0dBDA8FF8320FD8164, 0d3E21EEA7C1EF8528;
	fma.rn.f64 	%fd123, %fd122, %fd121, 0dBE927E4F8E06E6D9;
	fma.rn.f64 	%fd124, %fd123, %fd121, 0d3EFA01A019DDBCE9;
	fma.rn.f64 	%fd125, %fd124, %fd121, 0dBF56C16C16C15D47;
	fma.rn.f64 	%fd126, %fd125, %fd121, 0d3FA5555555555551;
	fma.rn.f64 	%fd127, %fd126, %fd121, 0dBFE0000000000000;
	fma.rn.f64 	%fd128, %fd127, %fd121, 0d3FF0000000000000;
	fma.rn.f64 	%fd129, %fd121, 0d3DE5DB65F9785EBA, 0dBE5AE5F12CB0D246;
	fma.rn.f64 	%fd130, %fd129, %fd121, 0d3EC71DE369ACE392;
	fma.rn.f64 	%fd131, %fd130, %fd121, 0dBF2A01A019DB62A1;
	fma.rn.f64 	%fd132, %fd131, %fd121, 0d3F81111111110818;
	fma.rn.f64 	%fd133, %fd132, %fd121, 0dBFC5555555555554;
	fma.rn.f64 	%fd134, %fd133, %fd121, 0d0000000000000000;
	fma.rn.f64 	%fd135, %fd134, %fd211, %fd211;
	and.b32  	%r49, %r87, 1;
	setp.eq.b32 	%p18, %r49, 1;
	{
	.reg .b32 %temp; 
	mov.b64 	{%temp, %r50}, %fd135;
	}
	{
	.reg .b32 %temp; 
	mov.b64 	{%r51, %temp}, %fd135;
	}
	xor.b32  	%r52, %r50, -2147483648;
	mov.b64 	%fd136, {%r51, %r52};
	selp.f64 	%fd212, %fd128, %fd135, %p18;
	selp.f64 	%fd213, %fd136, %fd128, %p18;
	and.b32  	%r53, %r87, 2;
	setp.eq.s32 	%p19, %r53, 0;
	@%p19 bra 	$L__BB1_29;
	{
	.reg .b32 %temp; 
	mov.b64 	{%temp, %r54}, %fd212;
	}
	{
	.reg .b32 %temp; 
	mov.b64 	{%r55, %temp}, %fd212;
	}
	xor.b32  	%r56, %r54, -2147483648;
	mov.b64 	%fd212, {%r55, %r56};
	{
	.reg .b32 %temp; 
	mov.b64 	{%temp, %r57}, %fd213;
	}
	{
	.reg .b32 %temp; 
	mov.b64 	{%r58, %temp}, %fd213;
	}
	xor.b32  	%r59, %r57, -2147483648;
	mov.b64 	%fd213, {%r58, %r59};
$L__BB1_29:
	and.b32  	%r61, %r22, 1;
	setp.eq.b32 	%p20, %r61, 1;
	not.pred 	%p21, %p20;
	mov.b32 	%r88, 0;
	@%p21 bra 	$L__BB1_34;
	mul.f64 	%fd137, %fd55, %fd212;
	mul.f64 	%fd138, %fd56, %fd213;
	sub.f64 	%fd47, %fd137, %fd138;
	abs.f64 	%fd48, %fd47;
	setp.leu.f64 	%p22, %fd48, 0d3FF0000000000000;
	mov.f64 	%fd214, %fd48;
	@%p22 bra 	$L__BB1_32;
	rcp.approx.ftz.f64 	%fd139, %fd48;
	neg.f64 	%fd140, %fd48;
	fma.rn.f64 	%fd141, %fd140, %fd139, 0d3FF0000000000000;
	fma.rn.f64 	%fd142, %fd141, %fd141, %fd141;
	fma.rn.f64 	%fd143, %fd142, %fd139, %fd139;
	setp.eq.f64 	%p23, %fd48, 0d7FF0000000000000;
	selp.f64 	%fd214, 0d0000000000000000, %fd143, %p23;
$L__BB1_32:
	setp.gt.f64 	%p24, %fd48, 0d3FF0000000000000;
	mul.f64 	%fd144, %fd214, %fd214;
	fma.rn.f64 	%fd145, %fd144, 0dBEF53E1D2A25FF7E, 0d3F2D3B63DBB65B49;
	fma.rn.f64 	%fd146, %fd145, %fd144, 0dBF5312788DDE082E;
	fma.rn.f64 	%fd147, %fd146, %fd144, 0d3F6F9690C8249315;
	fma.rn.f64 	%fd148, %fd147, %fd144, 0dBF82CF5AABC7CF0D;
	fma.rn.f64 	%fd149, %fd148, %fd144, 0d3F9162B0B2A3BFDE;
	fma.rn.f64 	%fd150, %fd149, %fd144, 0dBF9A7256FEB6FC6B;
	fma.rn.f64 	%fd151, %fd150, %fd144, 0d3FA171560CE4A489;
	fma.rn.f64 	%fd152, %fd151, %fd144, 0dBFA4F44D841450E4;
	fma.rn.f64 	%fd153, %fd152, %fd144, 0d3FA7EE3D3F36BB95;
	fma.rn.f64 	%fd154, %fd153, %fd144, 0dBFAAD32AE04A9FD1;
	fma.rn.f64 	%fd155, %fd154, %fd144, 0d3FAE17813D66954F;
	fma.rn.f64 	%fd156, %fd155, %fd144, 0dBFB11089CA9A5BCD;
	fma.rn.f64 	%fd157, %fd156, %fd144, 0d3FB3B12B2DB51738;
	fma.rn.f64 	%fd158, %fd157, %fd144, 0dBFB745D022F8DC5C;
	fma.rn.f64 	%fd159, %fd158, %fd144, 0d3FBC71C709DFE927;
	fma.rn.f64 	%fd160, %fd159, %fd144, 0dBFC2492491FA1744;
	fma.rn.f64 	%fd161, %fd160, %fd144, 0d3FC99999999840D2;
	fma.rn.f64 	%fd162, %fd161, %fd144, 0dBFD555555555544C;
	mul.f64 	%fd163, %fd144, %fd162;
	fma.rn.f64 	%fd164, %fd163, %fd214, %fd214;
	mov.f64 	%fd165, 0d3FF921FB54442D18;
	sub.f64 	%fd166, %fd165, %fd164;
	selp.f64 	%fd167, %fd166, %fd164, %p24;
	neg.f64 	%fd168, %fd47;
	copysign.f64 	%fd169, %fd168, %fd167;
	setp.geu.f64 	%p25, %fd1, %fd169;
	@%p25 bra 	$L__BB1_34;
	mov.b32 	%r88, 1;
$L__BB1_34:
	fma.rn.f64 	%fd170, %fd20, %fd212, %fd33;
	mul.lo.s32 	%r64, %r23, %r32;
	mad.lo.s32 	%r65, %r64, %r1, %r17;
	mul.wide.s32 	%rd23, %r65, 8;
	add.s64 	%rd24, %rd3, %rd23;
	st.global.f64 	[%rd24], %fd170;
	mul.f64 	%fd171, %fd20, %fd213;
	sub.f64 	%fd172, %fd34, %fd171;
	add.s64 	%rd25, %rd2, %rd23;
	st.global.f64 	[%rd25], %fd172;
	mul.wide.s32 	%rd26, %r65, 4;
	add.s64 	%rd27, %rd1, %rd26;
	st.global.u32 	[%rd27], %r88;
$L__BB1_35:
	ret;

}
	// .globl	_Z13interp_kernelPKdS0_P7double2iddS2_
.visible .entry _Z13interp_kernelPKdS0_P7double2iddS2_(
	.param .u64 .ptr .align 1 _Z13interp_kernelPKdS0_P7double2iddS2__param_0,
	.param .u64 .ptr .align 1 _Z13interp_kernelPKdS0_P7double2iddS2__param_1,
	.param .u64 .ptr .align 1 _Z13interp_kernelPKdS0_P7double2iddS2__param_2,
	.param .u32 _Z13interp_kernelPKdS0_P7double2iddS2__param_3,
	.param .f64 _Z13interp_kernelPKdS0_P7double2iddS2__param_4,
	.param .f64 _Z13interp_kernelPKdS0_P7double2iddS2__param_5,
	.param .u64 .ptr .align 1 _Z13interp_kernelPKdS0_P7double2iddS2__param_6
)
{
	.reg .pred 	%p<2>;
	.reg .b32 	%r<21>;
	.reg .b32 	%f<7>;
	.reg .b64 	%rd<17>;
	.reg .b64 	%fd<38>;

	ld.param.u64 	%rd2, [_Z13interp_kernelPKdS0_P7double2iddS2__param_1];
	ld.param.u64 	%rd3, [_Z13interp_kernelPKdS0_P7double2iddS2__param_2];
	ld.param.u32 	%r2, [_Z13interp_kernelPKdS0_P7double2iddS2__param_3];
	ld.param.f64 	%fd1, [_Z13interp_kernelPKdS0_P7double2iddS2__param_4];
	ld.param.f64 	%fd2, [_Z13interp_kernelPKdS0_P7double2iddS2__param_5];
	ld.param.u64 	%rd4, [_Z13interp_kernelPKdS0_P7double2iddS2__param_6];
	mov.u32 	%r3, %tid.x;
	mov.u32 	%r4, %ctaid.x;
	mov.u32 	%r5, %ntid.x;
	mov.u32 	%r6, %nctaid.x;
	mov.u32 	%r7, %tid.y;
	mov.u32 	%r8, %ctaid.y;
	mov.u32 	%r9, %ntid.y;
	mad.lo.s32 	%r10, %r8, %r9, %r7;
	mad.lo.s32 	%r11, %r10, %r6, %r4;
	mad.lo.s32 	%r1, %r11, %r5, %r3;
	setp.ge.s32 	%p1, %r1, %r2;
	@%p1 bra 	$L__BB2_2;
	ld.param.u64 	%rd16, [_Z13interp_kernelPKdS0_P7double2iddS2__param_0];
	cvta.to.global.u64 	%rd5, %rd16;
	cvta.to.global.u64 	%rd6, %rd2;
	cvta.to.global.u64 	%rd7, %rd3;
	cvta.to.global.u64 	%rd8, %rd4;
	mul.wide.s32 	%rd9, %r1, 8;
	add.s64 	%rd10, %rd5, %rd9;
	ld.global.f64 	%fd3, [%rd10];
	add.f64 	%fd4, %fd3, 0dBFB999999999999A;
	add.s64 	%rd11, %rd6, %rd9;
	ld.global.f64 	%fd5, [%rd11];
	add.f64 	%fd6, %fd5, 0d3FD3333333333333;
	div.rn.f64 	%fd7, %fd4, %fd1;
	cvt.rn.f32.f64 	%f1, %fd7;
	cvt.rmi.f32.f32 	%f2, %f1;
	add.f32 	%f3, %f2, 0f40000000;
	cvt.rzi.s32.f32 	%r12, %f3;
	cvt.rn.f64.s32 	%fd8, %r12;
	sub.f64 	%fd9, %fd7, %fd8;
	add.f64 	%fd10, %fd9, 0d4000000000000000;
	div.rn.f64 	%fd11, %fd6, %fd2;
	cvt.rn.f32.f64 	%f4, %fd11;
	cvt.rmi.f32.f32 	%f5, %f4;
	add.f32 	%f6, %f5, 0f40000000;
	cvt.rzi.s32.f32 	%r13, %f6;
	cvt.rn.f64.s32 	%fd12, %r13;
	sub.f64 	%fd13, %fd11, %fd12;
	add.f64 	%fd14, %fd13, 0d4000000000000000;
	mad.lo.s32 	%r14, %r13, 4100, %r12;
	mul.hi.s32 	%r15, %r14, 2143295481;
	shr.u32 	%r16, %r15, 31;
	shr.s32 	%r17, %r15, 23;
	add.s32 	%r18, %r17, %r16;
	mul.lo.s32 	%r19, %r18, 16810000;
	sub.s32 	%r20, %r14, %r19;
	mul.wide.s32 	%rd12, %r20, 16;
	add.s64 	%rd13, %rd7, %rd12;
	ld.global.v2.f64 	{%fd15, %fd16}, [%rd13];
	mov.f64 	%fd17, 0d3FF0000000000000;
	sub.f64 	%fd18, %fd17, %fd10;
	sub.f64 	%fd19, %fd17, %fd14;
	mul.f64 	%fd20, %fd18, %fd19;
	mul.f64 	%fd21, %fd15, %fd20;
	mul.f64 	%fd22, %fd16, %fd20;
	mul.f64 	%fd23, %fd18, %fd14;
	ld.global.f64 	%fd24, [%rd13+65600];
	fma.rn.f64 	%fd25, %fd24, %fd23, %fd21;
	ld.global.f64 	%fd26, [%rd13+65608];
	fma.rn.f64 	%fd27, %fd26, %fd23, %fd22;
	mul.f64 	%fd28, %fd10, %fd19;
	ld.global.f64 	%fd29, [%rd13+16];
	fma.rn.f64 	%fd30, %fd29, %fd28, %fd25;
	ld.global.f64 	%fd31, [%rd13+24];
	fma.rn.f64 	%fd32, %fd31, %fd28, %fd27;
	mul.f64 	%fd33, %fd10, %fd14;
	ld.global.f64 	%fd34, [%rd13+65616];
	fma.rn.f64 	%fd35, %fd34, %fd33, %fd30;
	ld.global.f64 	%fd36, [%rd13+65624];
	fma.rn.f64 	%fd37, %fd36, %fd33, %fd32;
	mul.wide.s32 	%rd14, %r1, 16;
	add.s64 	%rd15, %rd8, %rd14;
	st.global.v2.f64 	[%rd15], {%fd35, %fd37};
$L__BB2_2:
	ret;

}
	// .globl	_Z13coord_convertddddddddiiddddddiiiiiPdS_S_S_P7double2iddS1_Pi
.visible .entry _Z13coord_convertddddddddiiddddddiiiiiPdS_S_S_P7double2iddS1_Pi(
	.param .f64 _Z13coord_convertddddddddiiddddddiiiiiPdS_S_S_P7double2iddS1_Pi_param_0,
	.param .f64 _Z13coord_convertddddddddiiddddddiiiiiPdS_S_S_P7double2iddS1_Pi_param_1,
	.param .f64 _Z13coord_convertddddddddiiddddddiiiiiPdS_S_S_P7double2iddS1_Pi_param_2,
	.param .f64 _Z13coord_convertddddddddiiddddddiiiiiPdS_S_S_P7double2iddS1_Pi_param_3,
	.param .f64 _Z13coord_convertddddddddiiddddddiiiiiPdS_S_S_P7double2iddS1_Pi_param_4,
	.param .f64 _Z13coord_convertddddddddiiddddddiiiiiPdS_S_S_P7double2iddS1_Pi_param_5,
	.param .f64 _Z13coord_convertddddddddiiddddddiiiiiPdS_S_S_P7double2iddS1_Pi_param_6,
	.param .f64 _Z13coord_convertddddddddiiddddddiiiiiPdS_S_S_P7double2iddS1_Pi_param_7,
	.param .u32 _Z13coord_convertddddddddiiddddddiiiiiPdS_S_S_P7double2iddS1_Pi_param_8,
	.param .u32 _Z13coord_convertddddddddiiddddddiiiiiPdS_S_S_P7double2iddS1_Pi_param_9,
	.param .f64 _Z13coord_convertddddddddiiddddddiiiiiPdS_S_S_P7double2iddS1_Pi_param_10,
	.param .f64 _Z13coord_convertddddddddiiddddddiiiiiPdS_S_S_P7double2iddS1_Pi_param_11,
	.param .f64 _Z13coord_convertddddddddiiddddddiiiiiPdS_S_S_P7double2iddS1_Pi_param_12,
	.param .f64 _Z13coord_convertddddddddiiddddddiiiiiPdS_S_S_P7double2iddS1_Pi_param_13,
	.param .f64 _Z13coord_convertddddddddiiddddddiiiiiPdS_S_S_P7double2iddS1_Pi_param_14,
	.param .f64 _Z13coord_convertddddddddiiddddddiiiiiPdS_S_S_P7double2iddS1_Pi_param_15,
	.param .u32 _Z13coord_convertddddddddiiddddddiiiiiPdS_S_S_P7double2iddS1_Pi_param_16,
	.param .u32 _Z13coord_convertddddddddiiddddddiiiiiPdS_S_S_P7double2iddS1_Pi_param_17,
	.param .u32 _Z13coord_convertddddddddiiddddddiiiiiPdS_S_S_P7double2iddS1_Pi_param_18,
	.param .u32 _Z13coord_convertddddddddiiddddddiiiiiPdS_S_S_P7double2iddS1_Pi_param_19,
	.param .u32 _Z13coord_convertddddddddiiddddddiiiiiPdS_S_S_P7double2iddS1_Pi_param_20,
	.param .u64 .ptr .align 1 _Z13coord_convertddddddddiiddddddiiiiiPdS_S_S_P7double2iddS1_Pi_param_21,
	.param .u64 .ptr .align 1 _Z13coord_convertddddddddiiddddddiiiiiPdS_S_S_P7double2iddS1_Pi_param_22,
	.param .u64 .ptr .align 1 _Z13coord_convertddddddddiiddddddiiiiiPdS_S_S_P7double2iddS1_Pi_param_23,
	.param .u64 .ptr .align 1 _Z13coord_convertddddddddiiddddddiiiiiPdS_S_S_P7double2iddS1_Pi_param_24,
	.param .u64 .ptr .align 1 _Z13coord_convertddddddddiiddddddiiiiiPdS_S_S_P7double2iddS1_Pi_param_25,
	.param .u32 _Z13coord_convertddddddddiiddddddiiiiiPdS_S_S_P7double2iddS1_Pi_param_26,
	.param .f64 _Z13coord_convertddddddddiiddddddiiiiiPdS_S_S_P7double2iddS1_Pi_param_27,
	.param .f64 _Z13coord_convertddddddddiiddddddiiiiiPdS_S_S_P7double2iddS1_Pi_param_28,
	.param .u64 .ptr .align 1 _Z13coord_convertddddddddiiddddddiiiiiPdS_S_S_P7double2iddS1_Pi_param_29,
	.param .u64 .ptr .align 1 _Z13coord_convertddddddddiiddddddiiiiiPdS_S_S_P7double2iddS1_Pi_param_30
)
{
	.reg .pred 	%p<79>;
	.reg .b32 	%r<156>;
	.reg .b32 	%f<9>;
	.reg .b64 	%rd<84>;
	.reg .b64 	%fd<508>;

	ld.param.f64 	%fd99, [_Z13coord_convertddddddddiiddddddiiiiiPdS_S_S_P7double2iddS1_Pi_param_0];
	ld.param.f64 	%fd100, [_Z13coord_convertddddddddiiddddddiiiiiPdS_S_S_P7double2iddS1_Pi_param_1];
	ld.param.f64 	%fd102, [_Z13coord_convertddddddddiiddddddiiiiiPdS_S_S_P7double2iddS1_Pi_param_3];
	ld.param.f64 	%fd103, [_Z13coord_convertddddddddiiddddddiiiiiPdS_S_S_P7double2iddS1_Pi_param_4];
	ld.param.f64 	%fd104, [_Z13coord_convertddddddddiiddddddiiiiiPdS_S_S_P7double2iddS1_Pi_param_5];
	ld.param.f64 	%fd105, [_Z13coord_convertddddddddiiddddddiiiiiPdS_S_S_P7double2iddS1_Pi_param_6];
	ld.param.f64 	%fd106, [_Z13coord_convertddddddddiiddddddiiiiiPdS_S_S_P7double2iddS1_Pi_param_7];
	ld.param.u32 	%r32, [_Z13coord_convertddddddddiiddddddiiiiiPdS_S_S_P7double2iddS1_Pi_param_8];
	ld.param.u32 	%r33, [_Z13coord_convertddddddddiiddddddiiiiiPdS_S_S_P7double2iddS1_Pi_param_9];
	ld.param.f64 	%fd107, [_Z13coord_convertddddddddiiddddddiiiiiPdS_S_S_P7double2iddS1_Pi_param_10];
	ld.param.f64 	%fd109, [_Z13coord_convertddddddddiiddddddiiiiiPdS_S_S_P7double2iddS1_Pi_param_12];
	ld.param.f64 	%fd110, [_Z13coord_convertddddddddiiddddddiiiiiPdS_S_S_P7double2iddS1_Pi_param_13];
	ld.param.f64 	%fd111, [_Z13coord_convertddddddddiiddddddiiiiiPdS_S_S_P7double2iddS1_Pi_param_14];
	ld.param.f64 	%fd112, [_Z13coord_convertddddddddiiddddddiiiiiPdS_S_S_P7double2iddS1_Pi_param_15];
	ld.param.u32 	%r26, [_Z13coord_convertddddddddiiddddddiiiiiPdS_S_S_P7double2iddS1_Pi_param_16];
	ld.param.u32 	%r27, [_Z13coord_convertddddddddiiddddddiiiiiPdS_S_S_P7double2iddS1_Pi_param_17];
	ld.param.u32 	%r28, [_Z13coord_convertddddddddiiddddddiiiiiPdS_S_S_P7double2iddS1_Pi_param_18];
	ld.param.u32 	%r29, [_Z13coord_convertddddddddiiddddddiiiiiPdS_S_S_P7double2iddS1_Pi_param_19];
	ld.param.u32 	%r30, [_Z13coord_convertddddddddiiddddddiiiiiPdS_S_S_P7double2iddS1_Pi_param_20];
	ld.param.u64 	%rd8, [_Z13coord_convertddddddddiiddddddiiiiiPdS_S_S_P7double2iddS1_Pi_param_21];
	ld.param.u64 	%rd9, [_Z13coord_convertddddddddiiddddddiiiiiPdS_S_S_P7double2iddS1_Pi_param_22];
	ld.param.u64 	%rd10, [_Z13coord_convertddddddddiiddddddiiiiiPdS_S_S_P7double2iddS1_Pi_param_23];
	ld.param.u64 	%rd11, [_Z13coord_convertddddddddiiddddddiiiiiPdS_S_S_P7double2iddS1_Pi_param_24];
	ld.param.u64 	%rd6, [_Z13coord_convertddddddddiiddddddiiiiiPdS_S_S_P7double2iddS1_Pi_param_25];
	ld.param.u32 	%r31, [_Z13coord_convertddddddddiiddddddiiiiiPdS_S_S_P7double2iddS1_Pi_param_26];
	ld.param.f64 	%fd114, [_Z13coord_convertddddddddiiddddddiiiiiPdS_S_S_P7double2iddS1_Pi_param_28];
	ld.param.u64 	%rd12, [_Z13coord_convertddddddddiiddddddiiiiiPdS_S_S_P7double2iddS1_Pi_param_30];
	cvta.to.global.u64 	%rd1, %rd12;
	cvta.to.global.u64 	%rd2, %rd10;
	cvta.to.global.u64 	%rd3, %rd11;
	cvta.to.global.u64 	%rd4, %rd8;
	cvta.to.global.u64 	%rd5, %rd9;
	setp.gt.s32 	%p1, %r33, 0;
	selp.b32 	%r1, %r32, 1, %p1;
	selp.b32 	%r34, %r33, 1, %p1;
	mov.u32 	%r36, %tid.y;
	mov.u32 	%r37, %ctaid.y;
	mov.u32 	%r38, %ntid.y;
	mad.lo.s32 	%r39, %r37, %r38, %r36;
	mov.u32 	%r40, %tid.x;
	mov.u32 	%r41, %ctaid.x;
	mov.u32 	%r3, %ntid.x;
	mad.lo.s32 	%r4, %r41, %r3, %r40;
	setp.gt.s32 	%p2, %r4, %r1;
	setp.gt.u32 	%p3, %r39, %r34;
	or.pred  	%p4, %p2, %p3;
	@%p4 bra 	$L__BB3_42;
	ld.param.f64 	%fd485, [_Z13coord_convertddddddddiiddddddiiiiiPdS_S_S_P7double2iddS1_Pi_param_2];
	mul.lo.s32 	%r42, %r29, %r39;
	mul.wide.s32 	%rd13, %r42, 8;
	add.s64 	%rd14, %rd5, %rd13;
	ld.global.f64 	%fd115, [%rd14];
	add.f64 	%fd116, %fd102, %fd115;
	mul.f64 	%fd1, %fd103, %fd116;
	mul.lo.s32 	%r43, %r29, %r4;
	mul.wide.s32 	%rd15, %r43, 8;
	add.s64 	%rd16, %rd4, %rd15;
	ld.global.f64 	%fd117, [%rd16];
	add.f64 	%fd118, %fd485, %fd117;
	mul.f64 	%fd2, %fd103, %fd118;
	mul.f64 	%fd119, %fd2, %fd2;
	fma.rn.f64 	%fd3, %fd1, %fd1, %fd119;
	setp.neu.f64 	%p5, %fd105, 0d0000000000000000;
	@%p5 bra 	$L__BB3_24;
	setp.eq.f64 	%p27, %fd3, 0d0000000000000000;
	@%p27 bra 	$L__BB3_10;
	neg.f64 	%fd4, %fd1;
	abs.f64 	%fd5, %fd1;
	abs.f64 	%fd6, %fd2;
	setp.leu.f64 	%p28, %fd6, %fd5;
	setp.gt.f64 	%p29, %fd6, %fd5;
	selp.f64 	%fd7, %fd6, %fd5, %p29;
	selp.f64 	%fd173, %fd5, %fd6, %p29;
	div.rn.f64 	%fd174, %fd173, %fd7;
	mul.f64 	%fd175, %fd174, %fd174;
	fma.rn.f64 	%fd176, %fd175, 0dBEF53E1D2A25FF7E, 0d3F2D3B63DBB65B49;
	fma.rn.f64 	%fd177, %fd176, %fd175, 0dBF5312788DDE082E;
	fma.rn.f64 	%fd178, %fd177, %fd175, 0d3F6F9690C8249315;
	fma.rn.f64 	%fd179, %fd178, %fd175, 0dBF82CF5AABC7CF0D;
	fma.rn.f64 	%fd180, %fd179, %fd175, 0d3F9162B0B2A3BFDE;
	fma.rn.f64 	%fd181, %fd180, %fd175, 0dBF9A7256FEB6FC6B;
	fma.rn.f64 	%fd182, %fd181, %fd175, 0d3FA171560CE4A489;
	fma.rn.f64 	%fd183, %fd182, %fd175, 0dBFA4F44D841450E4;
	fma.rn.f64 	%fd184, %fd183, %fd175, 0d3FA7EE3D3F36BB95;
	fma.rn.f64 	%fd185, %fd184, %fd175, 0dBFAAD32AE04A9FD1;
	fma.rn.f64 	%fd186, %fd185, %fd175, 0d3FAE17813D66954F;
	fma.rn.f64 	%fd187, %fd186, %fd175, 0dBFB11089CA9A5BCD;
	fma.rn.f64 	%fd188, %fd187, %fd175, 0d3FB3B12B2DB51738;
	fma.rn.f64 	%fd189, %fd188, %fd175, 0dBFB745D022F8DC5C;
	fma.rn.f64 	%fd190, %fd189, %fd175, 0d3FBC71C709DFE927;
	fma.rn.f64 	%fd191, %fd190, %fd175, 0dBFC2492491FA1744;
	fma.rn.f64 	%fd192, %fd191, %fd175, 0d3FC99999999840D2;
	fma.rn.f64 	%fd193, %fd192, %fd175, 0dBFD555555555544C;
	mul.f64 	%fd194, %fd175, %fd193;
	fma.rn.f64 	%fd8, %fd194, %fd174, %fd174;
	@%p28 bra 	$L__BB3_5;
	{
	.reg .b32 %temp; 
	mov.b64 	{%temp, %r65}, %fd4;
	}
	setp.lt.s32 	%p31, %r65, 0;
	neg.f64 	%fd197, %fd8;
	selp.f64 	%fd198, %fd8, %fd197, %p31;
	add.f64 	%fd488, %fd198, 0d3FF921FB54442D18;
	bra.uni 	$L__BB3_6;
$L__BB3_5:
	{
	.reg .b32 %temp; 
	mov.b64 	{%temp, %r64}, %fd4;
	}
	setp.lt.s32 	%p30, %r64, 0;
	mov.f64 	%fd195, 0d400921FB54442D18;
	sub.f64 	%fd196, %fd195, %fd8;
	selp.f64 	%fd488, %fd196, %fd8, %p30;
$L__BB3_6:
	setp.neu.f64 	%p32, %fd7, 0d0000000000000000;
	@%p32 bra 	$L__BB3_8;
	{
	.reg .b32 %temp; 
	mov.b64 	{%temp, %r67}, %fd4;
	}
	setp.lt.s32 	%p35, %r67, 0;
	selp.f64 	%fd489, 0d400921FB54442D18, 0d0000000000000000, %p35;
	bra.uni 	$L__BB3_9;
$L__BB3_8:
	setp.eq.f64 	%p33, %fd5, %fd6;
	{
	.reg .b32 %temp; 
	mov.b64 	{%temp, %r66}, %fd4;
	}
	setp.lt.s32 	%p34, %r66, 0;
	selp.f64 	%fd199, 0d4002D97C7F3321D2, 0d3FE921FB54442D18, %p34;
	selp.f64 	%fd489, %fd199, %fd488, %p33;
$L__BB3_9:
	add.rn.f64 	%fd200, %fd5, %fd6;
	setp.nan.f64 	%p36, %fd200, %fd200;
	copysign.f64 	%fd201, %fd2, %fd489;
	selp.f64 	%fd202, %fd200, %fd201, %p36;
	mad.lo.s32 	%r68, %r1, %r39, %r4;
	mul.lo.s32 	%r69, %r68, %r30;
	mul.wide.s32 	%rd42, %r69, 8;
	add.s64 	%rd43, %rd2, %rd42;
	st.global.f64 	[%rd43], %fd202;
	bra.uni 	$L__BB3_11;
$L__BB3_10:
	mad.lo.s32 	%r62, %r1, %r39, %r4;
	mul.lo.s32 	%r63, %r62, %r30;
	mul.wide.s32 	%rd39, %r63, 8;
	add.s64 	%rd40, %rd2, %rd39;
	mov.b64 	%rd41, 0;
	st.global.u64 	[%rd40], %rd41;
$L__BB3_11:
	setp.geu.f64 	%p37, %fd3, 0d3FE0000000000000;
	@%p37 bra 	$L__BB3_18;
	sqrt.rn.f64 	%fd15, %fd3;
	{
	.reg .b32 %temp; 
	mov.b64 	{%temp, %r5}, %fd15;
	}
	setp.gt.s32 	%p42, %r5, 1071801957;
	@%p42 bra 	$L__BB3_16;
	mul.f64 	%fd286, %fd15, %fd15;
	fma.rn.f64 	%fd287, %fd286, 0d3FB0066BDC1895E9, 0dBFB3823B180754AF;
	fma.rn.f64 	%fd288, %fd287, %fd286, 0d3FB11E52CC2F79AE;
	fma.rn.f64 	%fd289, %fd288, %fd286, 0dBF924EAF3526861B;
	fma.rn.f64 	%fd290, %fd289, %fd286, 0d3F91DF02A31E6CB7;
	fma.rn.f64 	%fd291, %fd290, %fd286, 0d3F847D18B0EEC6CC;
	fma.rn.f64 	%fd292, %fd291, %fd286, 0d3F8D0AF961BA53B0;
	fma.rn.f64 	%fd293, %fd292, %fd286, 0d3F91BF7734CF1C48;
	fma.rn.f64 	%fd294, %fd293, %fd286, 0d3F96E91483144EF7;
	fma.rn.f64 	%fd295, %fd294, %fd286, 0d3F9F1C6E0A4F9F81;
	fma.rn.f64 	%fd296, %fd295, %fd286, 0d3FA6DB6DC27FA92B;
	fma.rn.f64 	%fd297, %fd296, %fd286, 0d3FB333333320F91B;
	fma.rn.f64 	%fd298, %fd297, %fd286, 0d3FC5555555555F4D;
	mul.f64 	%fd299, %fd286, %fd298;
	fma.rn.f64 	%fd16, %fd299, %fd15, %fd15;
	setp.gt.s32 	%p45, %r5, -1;
	@%p45 bra 	$L__BB3_15;
	mov.f64 	%fd304, 0d3C91A62633145C07;
	add.rn.f64 	%fd305, %fd16, %fd304;
	mov.f64 	%fd306, 0d3FF921FB54442D18;
	add.rn.f64 	%fd490, %fd306, %fd305;
	bra.uni 	$L__BB3_17;
$L__BB3_15:
	mov.f64 	%fd300, 0dBC91A62633145C07;
	add.rn.f64 	%fd301, %fd16, %fd300;
	neg.f64 	%fd302, %fd301;
	mov.f64 	%fd303, 0d3FF921FB54442D18;
	add.rn.f64 	%fd490, %fd303, %fd302;
	bra.uni 	$L__BB3_17;
$L__BB3_16:
	mov.f64 	%fd252, 0d3FF0000000000000;
	sub.f64 	%fd253, %fd252, %fd15;
	{
	.reg .b32 %temp; 
	mov.b64 	{%r80, %temp}, %fd253;
	}
	{
	.reg .b32 %temp; 
	mov.b64 	{%temp, %r81}, %fd253;
	}
	add.s32 	%r82, %r81, -1048576;
	mov.b64 	%fd254, {%r80, %r82};
	rsqrt.approx.ftz.f64 	%fd255, %fd254;
	{
	.reg .b32 %temp; 
	mov.b64 	{%r83, %temp}, %fd255;
	}
	{
	.reg .b32 %temp; 
	mov.b64 	{%temp, %r84}, %fd255;
	}
	add.s32 	%r85, %r84, -1048576;
	mov.b64 	%fd256, {%r83, %r85};
	mul.f64 	%fd257, %fd254, %fd255;
	neg.f64 	%fd258, %fd257;
	fma.rn.f64 	%fd259, %fd257, %fd258, %fd254;
	fma.rn.f64 	%fd260, %fd259, %fd256, %fd257;
	neg.f64 	%fd261, %fd260;
	fma.rn.f64 	%fd262, %fd255, %fd261, 0d3FF0000000000000;
	fma.rn.f64 	%fd263, %fd262, %fd256, %fd256;
	fma.rn.f64 	%fd264, %fd260, %fd261, %fd254;
	fma.rn.f64 	%fd265, %fd264, %fd263, %fd260;
	{
	.reg .b32 %temp; 
	mov.b64 	{%r86, %temp}, %fd265;
	}
	{
	.reg .b32 %temp; 
	mov.b64 	{%temp, %r87}, %fd265;
	}
	add.s32 	%r88, %r87, 1048576;
	mov.b64 	%fd266, {%r86, %r88};
	fma.rn.f64 	%fd267, %fd253, 0d3EC715B371155F70, 0dBEBAC2FE66FAAC4B;
	fma.rn.f64 	%fd268, %fd267, %fd253, 0d3ED9A9B88EFCD9B8;
	fma.rn.f64 	%fd269, %fd268, %fd253, 0d3EDD0F40A8A0C4C3;
	fma.rn.f64 	%fd270, %fd269, %fd253, 0d3EF46D4CFA9E0E1F;
	fma.rn.f64 	%fd271, %fd270, %fd253, 0d3F079C168D1E2422;
	fma.rn.f64 	%fd272, %fd271, %fd253, 0d3F1C9A88C3BCA540;
	fma.rn.f64 	%fd273, %fd272, %fd253, 0d3F31C4E64BD476DF;
	fma.rn.f64 	%fd274, %fd273, %fd253, 0d3F46E8BA60009C8F;
	fma.rn.f64 	%fd275, %fd274, %fd253, 0d3F5F1C71C62B05A2;
	fma.rn.f64 	%fd276, %fd275, %fd253, 0d3F76DB6DB6DC9F2C;
	fma.rn.f64 	%fd277, %fd276, %fd253, 0d3F9333333333329C;
	fma.rn.f64 	%fd278, %fd277, %fd253, 0d3FB5555555555555;
	setp.lt.s32 	%p43, %r81, 1;
	mov.f64 	%fd279, 0d0000000000000000;
	mul.rn.f64 	%fd280, %fd15, %fd279;
	mul.f64 	%fd281, %fd253, %fd278;
	fma.rn.f64 	%fd282, %fd281, %fd266, %fd266;
	selp.f64 	%fd283, %fd280, %fd282, %p43;
	setp.lt.s32 	%p44, %r81, 0;
	mov.f64 	%fd284, 0d7FF0000000000000;
	mul.rn.f64 	%fd285, %fd283, %fd284;
	selp.f64 	%fd490, %fd285, %fd283, %p44;
$L__BB3_17:
	mad.lo.s32 	%r89, %r1, %r39, %r4;
	mul.lo.s32 	%r90, %r89, %r30;
	mul.wide.s32 	%rd48, %r90, 8;
	add.s64 	%rd49, %rd3, %rd48;
	st.global.f64 	[%rd49], %fd490;
	bra.uni 	$L__BB3_42;
$L__BB3_18:
	setp.gtu.f64 	%p38, %fd3, 0d3FF0000000000000;
	@%p38 bra 	$L__BB3_23;
	mov.f64 	%fd203, 0d3FF0000000000000;
	sub.f64 	%fd204, %fd203, %fd3;
	sqrt.rn.f64 	%fd21, %fd204;
	{
	.reg .b32 %temp; 
	mov.b64 	{%temp, %r70}, %fd21;
	}
	mov.b32 	%f1, %r70;
	abs.f32 	%f2, %f1;
	setp.geu.f32 	%p39, %f2, 0f3FE26666;
	@%p39 bra 	$L__BB3_21;
	mul.f64 	%fd238, %fd21, %fd21;
	fma.rn.f64 	%fd239, %fd238, 0d3FB0066BDC1895E9, 0dBFB3823B180754AF;
	fma.rn.f64 	%fd240, %fd239, %fd238, 0d3FB11E52CC2F79AE;
	fma.rn.f64 	%fd241, %fd240, %fd238, 0dBF924EAF3526861B;
	fma.rn.f64 	%fd242, %fd241, %fd238, 0d3F91DF02A31E6CB7;
	fma.rn.f64 	%fd243, %fd242, %fd238, 0d3F847D18B0EEC6CC;
	fma.rn.f64 	%fd244, %fd243, %fd238, 0d3F8D0AF961BA53B0;
	fma.rn.f64 	%fd245, %fd244, %fd238, 0d3F91BF7734CF1C48;
	fma.rn.f64 	%fd246, %fd245, %fd238, 0d3F96E91483144EF7;
	fma.rn.f64 	%fd247, %fd246, %fd238, 0d3F9F1C6E0A4F9F81;
	fma.rn.f64 	%fd248, %fd247, %fd238, 0d3FA6DB6DC27FA92B;
	fma.rn.f64 	%fd249, %fd248, %fd238, 0d3FB333333320F91B;
	fma.rn.f64 	%fd250, %fd249, %fd238, 0d3FC5555555555F4D;
	mul.f64 	%fd251, %fd238, %fd250;
	fma.rn.f64 	%fd491, %fd251, %fd21, %fd21;
	bra.uni 	$L__BB3_22;
$L__BB3_21:
	abs.f64 	%fd205, %fd21;
	fma.rn.f64 	%fd206, %fd205, 0dBFE0000000000000, 0d3FE0000000000000;
	rsqrt.approx.ftz.f64 	%fd207, %fd206;
	{
	.reg .b32 %temp; 
	mov.b64 	{%r71, %temp}, %fd207;
	}
	{
	.reg .b32 %temp; 
	mov.b64 	{%temp, %r72}, %fd207;
	}
	add.s32 	%r73, %r72, -1048576;
	mov.b64 	%fd208, {%r71, %r73};
	mul.f64 	%fd209, %fd206, %fd207;
	neg.f64 	%fd210, %fd209;
	fma.rn.f64 	%fd211, %fd209, %fd210, %fd206;
	fma.rn.f64 	%fd212, %fd211, %fd208, %fd209;
	neg.f64 	%fd213, %fd212;
	fma.rn.f64 	%fd214, %fd207, %fd213, 0d3FF0000000000000;
	fma.rn.f64 	%fd215, %fd214, %fd208, %fd208;
	fma.rn.f64 	%fd216, %fd212, %fd213, %fd206;
	fma.rn.f64 	%fd217, %fd216, %fd215, %fd212;
	{
	.reg .b32 %temp; 
	mov.b64 	{%temp, %r74}, %fd206;
	}
	setp.lt.s32 	%p40, %r74, 0;
	selp.f64 	%fd218, 0dFFF8000000000000, %fd217, %p40;
	setp.ne.f64 	%p41, %fd206, 0d0000000000000000;
	selp.f64 	%fd219, %fd218, %fd206, %p41;
	fma.rn.f64 	%fd220, %fd206, 0d3FB0066BDC1895E9, 0dBFB3823B180754AF;
	fma.rn.f64 	%fd221, %fd220, %fd206, 0d3FB11E52CC2F79AE;
	fma.rn.f64 	%fd222, %fd221, %fd206, 0dBF924EAF3526861B;
	fma.rn.f64 	%fd223, %fd222, %fd206, 0d3F91DF02A31E6CB7;
	fma.rn.f64 	%fd224, %fd223, %fd206, 0d3F847D18B0EEC6CC;
	fma.rn.f64 	%fd225, %fd224, %fd206, 0d3F8D0AF961BA53B0;
	fma.rn.f64 	%fd226, %fd225, %fd206, 0d3F91BF7734CF1C48;
	fma.rn.f64 	%fd227, %fd226, %fd206, 0d3F96E91483144EF7;
	fma.rn.f64 	%fd228, %fd227, %fd206, 0d3F9F1C6E0A4F9F81;
	fma.rn.f64 	%fd229, %fd228, %fd206, 0d3FA6DB6DC27FA92B;
	fma.rn.f64 	%fd230, %fd229, %fd206, 0d3FB333333320F91B;
	fma.rn.f64 	%fd231, %fd230, %fd206, 0d3FC5555555555F4D;
	mul.f64 	%fd232, %fd206, %fd231;
	mul.f64 	%fd233, %fd219, 0dC000000000000000;
	fma.rn.f64 	%fd234, %fd233, %fd232, 0d3C91A62633145C07;
	add.f64 	%fd235, %fd233, 0d3FE921FB54442D18;
	add.f64 	%fd236, %fd235, %fd234;
	add.f64 	%fd237, %fd236, 0d3FE921FB54442D18;
	copysign.f64 	%fd491, %fd21, %fd237;
$L__BB3_22:
	mad.lo.s32 	%r75, %r1, %r39, %r4;
	mul.lo.s32 	%r76, %r75, %r30;
	mul.wide.s32 	%rd44, %r76, 8;
	add.s64 	%rd45, %rd3, %rd44;
	st.global.f64 	[%rd45], %fd491;
	bra.uni 	$L__BB3_42;
$L__BB3_23:
	mad.lo.s32 	%r77, %r1, %r39, %r4;
	mul.lo.s32 	%r78, %r77, %r30;
	mul.wide.s32 	%rd46, %r78, 4;
	add.s64 	%rd47, %rd1, %rd46;
	mov.b32 	%r79, 1;
	st.global.u32 	[%rd47], %r79;
	bra.uni 	$L__BB3_42;
$L__BB3_24:
	mul.f64 	%fd120, %fd99, %fd2;
	fma.rn.f64 	%fd25, %fd100, %fd1, %fd120;
	setp.geu.f64 	%p6, %fd3, 0d3DDB7CDFD9D7BDBB;
	@%p6 bra 	$L__BB3_26;
	mul.f64 	%fd493, %fd3, 0d3FE0000000000000;
	add.f64 	%fd136, %fd25, 0d3FF0000000000000;
	div.rn.f64 	%fd137, %fd3, %fd136;
	sqrt.rn.f64 	%fd138, %fd137;
	fma.rn.f64 	%fd139, %fd138, 0dC04CA5DC22969FAA, 0d4056800000000000;
	mad.lo.s32 	%r52, %r1, %r39, %r4;
	mul.lo.s32 	%r53, %r52, %r30;
	mul.wide.s32 	%rd32, %r53, 8;
	add.s64 	%rd33, %rd3, %rd32;
	st.global.f64 	[%rd33], %fd139;
	bra.uni 	$L__BB3_33;
$L__BB3_26:
	add.f64 	%fd27, %fd105, %fd25;
	sub.f64 	%fd121, %fd3, %fd25;
	sub.f64 	%fd122, %fd121, %fd25;
	add.f64 	%fd123, %fd106, %fd122;
	mul.f64 	%fd124, %fd27, %fd27;
	mul.f64 	%fd125, %fd104, %fd123;
	sub.f64 	%fd28, %fd124, %fd125;
	setp.geu.f64 	%p7, %fd28, 0d0000000000000000;
	@%p7 bra 	$L__BB3_28;
	mad.lo.s32 	%r49, %r1, %r39, %r4;
	mul.lo.s32 	%r50, %r49, %r30;
	mul.wide.s32 	%rd26, %r50, 8;
	add.s64 	%rd27, %rd2, %rd26;
	mov.b64 	%rd28, 0;
	st.global.u64 	[%rd27], %rd28;
	add.s64 	%rd29, %rd3, %rd26;
	st.global.u64 	[%rd29], %rd28;
	mul.wide.s32 	%rd30, %r50, 4;
	add.s64 	%rd31, %rd1, %rd30;
	mov.b32 	%r51, 1;
	st.global.u32 	[%rd31], %r51;
	bra.uni 	$L__BB3_42;
$L__BB3_28:
	sqrt.rn.f64 	%fd126, %fd28;
	sub.f64 	%fd127, %fd126, %fd27;
	div.rn.f64 	%fd29, %fd127, %fd104;
	neg.f64 	%fd128, %fd27;
	sub.f64 	%fd129, %fd128, %fd126;
	div.rn.f64 	%fd30, %fd129, %fd104;
	setp.gt.f64 	%p8, %fd29, %fd30;
	selp.f64 	%fd492, %fd29, %fd30, %p8;
	setp.leu.f64 	%p9, %fd492, 0d3FF0000000000000;
	@%p9 bra 	$L__BB3_30;
	add.f64 	%fd130, %fd492, 0dBFF0000000000000;
	setp.lt.f64 	%p10, %fd130, 0d3D3C25C268497682;
	setp.lt.f64 	%p11, %fd29, %fd30;
	selp.f64 	%fd131, %fd29, %fd30, %p11;
	selp.f64 	%fd492, 0d3FF0000000000000, %fd131, %p10;
$L__BB3_30:
	setp.lt.f64 	%p12, %fd492, 0dBFF0000000000000;
	add.f64 	%fd132, %fd492, 0d3FF0000000000000;
	setp.gt.f64 	%p13, %fd132, 0dBD3C25C268497682;
	selp.f64 	%fd133, 0dBFF0000000000000, %fd492, %p13;
	selp.f64 	%fd34, %fd133, %fd492, %p12;
	abs.f64 	%fd134, %fd34;
	setp.leu.f64 	%p14, %fd134, 0d3FF0000000000000;
	@%p14 bra 	$L__BB3_32;
	mad.lo.s32 	%r46, %r1, %r39, %r4;
	mul.lo.s32 	%r47, %r46, %r30;
	mul.wide.s32 	%rd20, %r47, 8;
	add.s64 	%rd21, %rd2, %rd20;
	mov.b64 	%rd22, 0;
	st.global.u64 	[%rd21], %rd22;
	add.s64 	%rd23, %rd3, %rd20;
	st.global.u64 	[%rd23], %rd22;
	mul.wide.s32 	%rd24, %r47, 4;
	add.s64 	%rd25, %rd1, %rd24;
	mov.b32 	%r48, 1;
	st.global.u32 	[%rd25], %r48;
	bra.uni 	$L__BB3_42;
$L__BB3_32:
	mad.lo.s32 	%r44, %r1, %r39, %r4;
	mul.lo.s32 	%r45, %r44, %r30;
	mul.wide.s32 	%rd17, %r45, 8;
	add.s64 	%rd18, %rd3, %rd17;
	mov.b64 	%rd19, 0;
	st.global.u64 	[%rd18], %rd19;
	mov.f64 	%fd135, 0d3FF0000000000000;
	sub.f64 	%fd493, %fd135, %fd34;
$L__BB3_33:
	mul.f64 	%fd140, %fd100, %fd493;
	sub.f64 	%fd37, %fd140, %fd1;
	mul.f64 	%fd141, %fd99, %fd493;
	sub.f64 	%fd142, %fd2, %fd141;
	setp.neu.f64 	%p15, %fd37, 0d0000000000000000;
	setp.neu.f64 	%p16, %fd142, 0d0000000000000000;
	or.pred  	%p17, %p15, %p16;
	@%p17 bra 	$L__BB3_35;
	mad.lo.s32 	%r60, %r1, %r39, %r4;
	mul.lo.s32 	%r61, %r60, %r30;
	mul.wide.s32 	%rd36, %r61, 8;
	add.s64 	%rd37, %rd2, %rd36;
	mov.b64 	%rd38, 0;
	st.global.u64 	[%rd37], %rd38;
	bra.uni 	$L__BB3_42;
$L__BB3_35:
	abs.f64 	%fd39, %fd37;
	abs.f64 	%fd40, %fd142;
	setp.leu.f64 	%p18, %fd40, %fd39;
	setp.gt.f64 	%p19, %fd40, %fd39;
	selp.f64 	%fd41, %fd40, %fd39, %p19;
	selp.f64 	%fd143, %fd39, %fd40, %p19;
	div.rn.f64 	%fd144, %fd143, %fd41;
	mul.f64 	%fd145, %fd144, %fd144;
	fma.rn.f64 	%fd146, %fd145, 0dBEF53E1D2A25FF7E, 0d3F2D3B63DBB65B49;
	fma.rn.f64 	%fd147, %fd146, %fd145, 0dBF5312788DDE082E;
	fma.rn.f64 	%fd148, %fd147, %fd145, 0d3F6F9690C8249315;
	fma.rn.f64 	%fd149, %fd148, %fd145, 0dBF82CF5AABC7CF0D;
	fma.rn.f64 	%fd150, %fd149, %fd145, 0d3F9162B0B2A3BFDE;
	fma.rn.f64 	%fd151, %fd150, %fd145, 0dBF9A7256FEB6FC6B;
	fma.rn.f64 	%fd152, %fd151, %fd145, 0d3FA171560CE4A489;
	fma.rn.f64 	%fd153, %fd152, %fd145, 0dBFA4F44D841450E4;
	fma.rn.f64 	%fd154, %fd153, %fd145, 0d3FA7EE3D3F36BB95;
	fma.rn.f64 	%fd155, %fd154, %fd145, 0dBFAAD32AE04A9FD1;
	fma.rn.f64 	%fd156, %fd155, %fd145, 0d3FAE17813D66954F;
	fma.rn.f64 	%fd157, %fd156, %fd145, 0dBFB11089CA9A5BCD;
	fma.rn.f64 	%fd158, %fd157, %fd145, 0d3FB3B12B2DB51738;
	fma.rn.f64 	%fd159, %fd158, %fd145, 0dBFB745D022F8DC5C;
	fma.rn.f64 	%fd160, %fd159, %fd145, 0d3FBC71C709DFE927;
	fma.rn.f64 	%fd161, %fd160, %fd145, 0dBFC2492491FA1744;
	fma.rn.f64 	%fd162, %fd161, %fd145, 0d3FC99999999840D2;
	fma.rn.f64 	%fd163, %fd162, %fd145, 0dBFD555555555544C;
	mul.f64 	%fd164, %fd145, %fd163;
	fma.rn.f64 	%fd42, %fd164, %fd144, %fd144;
	@%p18 bra 	$L__BB3_37;
	{
	.reg .b32 %temp; 
	mov.b64 	{%temp, %r55}, %fd37;
	}
	setp.lt.s32 	%p21, %r55, 0;
	neg.f64 	%fd167, %fd42;
	selp.f64 	%fd168, %fd42, %fd167, %p21;
	add.f64 	%fd494, %fd168, 0d3FF921FB54442D18;
	bra.uni 	$L__BB3_38;
$L__BB3_37:
	{
	.reg .b32 %temp; 
	mov.b64 	{%temp, %r54}, %fd37;
	}
	setp.lt.s32 	%p20, %r54, 0;
	mov.f64 	%fd165, 0d400921FB54442D18;
	sub.f64 	%fd166, %fd165, %fd42;
	selp.f64 	%fd494, %fd166, %fd42, %p20;
$L__BB3_38:
	setp.neu.f64 	%p22, %fd41, 0d0000000000000000;
	@%p22 bra 	$L__BB3_40;
	{
	.reg .b32 %temp; 
	mov.b64 	{%temp, %r57}, %fd37;
	}
	setp.lt.s32 	%p25, %r57, 0;
	selp.f64 	%fd495, 0d400921FB54442D18, 0d0000000000000000, %p25;
	bra.uni 	$L__BB3_41;
$L__BB3_40:
	setp.eq.f64 	%p23, %fd39, %fd40;
	{
	.reg .b32 %temp; 
	mov.b64 	{%temp, %r56}, %fd37;
	}
	setp.lt.s32 	%p24, %r56, 0;
	selp.f64 	%fd169, 0d4002D97C7F3321D2, 0d3FE921FB54442D18, %p24;
	selp.f64 	%fd495, %fd169, %fd494, %p23;
$L__BB3_41:
	add.rn.f64 	%fd170, %fd39, %fd40;
	setp.nan.f64 	%p26, %fd170, %fd170;
	copysign.f64 	%fd171, %fd142, %fd495;
	selp.f64 	%fd172, %fd170, %fd171, %p26;
	mad.lo.s32 	%r58, %r1, %r39, %r4;
	mul.lo.s32 	%r59, %r58, %r30;
	mul.wide.s32 	%rd34, %r59, 8;
	add.s64 	%rd35, %rd2, %rd34;
	st.global.f64 	[%rd35], %fd172;
$L__BB3_42:
	setp.gt.s32 	%p46, %r28, 0;
	selp.b32 	%r6, %r27, 1, %p46;
	selp.b32 	%r91, %r28, 1, %p46;
	setp.gt.s32 	%p47, %r4, %r6;
	setp.gt.u32 	%p48, %r39, %r91;
	or.pred  	%p49, %p47, %p48;
	@%p49 bra 	$L__BB3_77;
	mul.lo.s32 	%r93, %r29, %r39;
	mul.wide.s32 	%rd50, %r93, 8;
	add.s64 	%rd51, %rd3, %rd50;
	ld.global.f64 	%fd49, [%rd51];
	abs.f64 	%fd50, %fd49;
	mov.f64 	%fd307, 0d4056800000000000;
	sub.f64 	%fd308, %fd307, %fd50;
	mul.f64 	%fd499, %fd308, 0d3F91DF469D353918;
	setp.geu.f64 	%p50, %fd499, 0d3EE4F8B588E368F1;
	@%p50 bra 	$L__BB3_47;
	setp.leu.f64 	%p59, %fd49, 0d0000000000000000;
	@%p59 bra 	$L__BB3_46;
	mul.f64 	%fd361, %fd499, %fd499;
	mul.f64 	%fd500, %fd361, 0d3FE0000000000000;
	bra.uni 	$L__BB3_57;
$L__BB3_46:
	mul.f64 	%fd360, %fd499, %fd499;
	fma.rn.f64 	%fd500, %fd360, 0dBFE0000000000000, 0d4000000000000000;
	bra.uni 	$L__BB3_57;
$L__BB3_47:
	setp.neu.f64 	%p51, %fd50, 0d7FF0000000000000;
	@%p51 bra 	$L__BB3_49;
	mov.f64 	%fd314, 0d0000000000000000;
	mul.rn.f64 	%fd496, %fd49, %fd314;
	mov.b32 	%r150, 0;
	bra.uni 	$L__BB3_51;
$L__BB3_49:
	mul.f64 	%fd309, %fd49, 0d3FE45F306DC9C883;
	cvt.rni.s32.f64 	%r150, %fd309;
	cvt.rn.f64.s32 	%fd310, %r150;
	fma.rn.f64 	%fd311, %fd310, 0dBFF921FB54442D18, %fd49;
	fma.rn.f64 	%fd312, %fd310, 0dBC91A62633145C00, %fd311;
	fma.rn.f64 	%fd496, %fd310, 0dB97B839A252049C0, %fd312;
	setp.ltu.f64 	%p52, %fd50, 0d41E0000000000000;
	@%p52 bra 	$L__BB3_51;
	{ // callseq 4, 0
	.param .b64 param0;
	st.param.f64 	[param0], %fd49;
	.param .align 16 .b8 retval0[16];
	call.uni (retval0), 
	__internal_trig_reduction_slowpathd, 
	(
	param0
	);
	ld.param.f64 	%fd496, [retval0];
	ld.param.b32 	%r150, [retval0+8];
	} // callseq 4
$L__BB3_51:
	setp.neu.f64 	%p53, %fd50, 0d7FF0000000000000;
	shl.b32 	%r96, %r150, 6;
	cvt.u64.u32 	%rd52, %r96;
	and.b64  	%rd53, %rd52, 64;
	mov.u64 	%rd54, __cudart_sin_cos_coeffs;
	add.s64 	%rd55, %rd54, %rd53;
	mul.rn.f64 	%fd315, %fd496, %fd496;
	and.b32  	%r97, %r150, 1;
	setp.eq.b32 	%p54, %r97, 1;
	selp.f64 	%fd316, 0dBDA8FF8320FD8164, 0d3DE5DB65F9785EBA, %p54;
	ld.global.nc.v2.f64 	{%fd317, %fd318}, [%rd55];
	fma.rn.f64 	%fd319, %fd316, %fd315, %fd317;
	fma.rn.f64 	%fd320, %fd319, %fd315, %fd318;
	ld.global.nc.v2.f64 	{%fd321, %fd322}, [%rd55+16];
	fma.rn.f64 	%fd323, %fd320, %fd315, %fd321;
	fma.rn.f64 	%fd324, %fd323, %fd315, %fd322;
	ld.global.nc.v2.f64 	{%fd325, %fd326}, [%rd55+32];
	fma.rn.f64 	%fd327, %fd324, %fd315, %fd325;
	fma.rn.f64 	%fd328, %fd327, %fd315, %fd326;
	fma.rn.f64 	%fd329, %fd328, %fd496, %fd496;
	fma.rn.f64 	%fd330, %fd328, %fd315, 0d3FF0000000000000;
	selp.f64 	%fd331, %fd330, %fd329, %p54;
	and.b32  	%r98, %r150, 2;
	setp.eq.s32 	%p55, %r98, 0;
	mov.f64 	%fd332, 0d0000000000000000;
	sub.f64 	%fd333, %fd332, %fd331;
	selp.f64 	%fd58, %fd331, %fd333, %p55;
	@%p53 bra 	$L__BB3_53;
	mov.f64 	%fd339, 0d0000000000000000;
	mul.rn.f64 	%fd498, %fd49, %fd339;
	mov.b32 	%r152, 1;
	bra.uni 	$L__BB3_56;
$L__BB3_53:
	mul.f64 	%fd334, %fd49, 0d3FE45F306DC9C883;
	cvt.rni.s32.f64 	%r151, %fd334;
	cvt.rn.f64.s32 	%fd335, %r151;
	fma.rn.f64 	%fd336, %fd335, 0dBFF921FB54442D18, %fd49;
	fma.rn.f64 	%fd337, %fd335, 0dBC91A62633145C00, %fd336;
	fma.rn.f64 	%fd498, %fd335, 0dB97B839A252049C0, %fd337;
	setp.ltu.f64 	%p56, %fd50, 0d41E0000000000000;
	@%p56 bra 	$L__BB3_55;
	{ // callseq 5, 0
	.param .b64 param0;
	st.param.f64 	[param0], %fd49;
	.param .align 16 .b8 retval0[16];
	call.uni (retval0), 
	__internal_trig_reduction_slowpathd, 
	(
	param0
	);
	ld.param.f64 	%fd498, [retval0];
	ld.param.b32 	%r151, [retval0+8];
	} // callseq 5
$L__BB3_55:
	add.s32 	%r152, %r151, 1;
$L__BB3_56:
	shl.b32 	%r101, %r152, 6;
	cvt.u64.u32 	%rd56, %r101;
	and.b64  	%rd57, %rd56, 64;
	mov.u64 	%rd58, __cudart_sin_cos_coeffs;
	add.s64 	%rd59, %rd58, %rd57;
	mul.rn.f64 	%fd340, %fd498, %fd498;
	and.b32  	%r102, %r152, 1;
	setp.eq.b32 	%p57, %r102, 1;
	selp.f64 	%fd341, 0dBDA8FF8320FD8164, 0d3DE5DB65F9785EBA, %p57;
	ld.global.nc.v2.f64 	{%fd342, %fd343}, [%rd59];
	fma.rn.f64 	%fd344, %fd341, %fd340, %fd342;
	fma.rn.f64 	%fd345, %fd344, %fd340, %fd343;
	ld.global.nc.v2.f64 	{%fd346, %fd347}, [%rd59+16];
	fma.rn.f64 	%fd348, %fd345, %fd340, %fd346;
	fma.rn.f64 	%fd349, %fd348, %fd340, %fd347;
	ld.global.nc.v2.f64 	{%fd350, %fd351}, [%rd59+32];
	fma.rn.f64 	%fd352, %fd349, %fd340, %fd350;
	fma.rn.f64 	%fd353, %fd352, %fd340, %fd351;
	fma.rn.f64 	%fd354, %fd353, %fd498, %fd498;
	fma.rn.f64 	%fd355, %fd353, %fd340, 0d3FF0000000000000;
	selp.f64 	%fd356, %fd355, %fd354, %p57;
	and.b32  	%r103, %r152, 2;
	setp.eq.s32 	%p58, %r103, 0;
	mov.f64 	%fd357, 0d0000000000000000;
	sub.f64 	%fd358, %fd357, %fd356;
	selp.f64 	%fd499, %fd356, %fd358, %p58;
	mov.f64 	%fd359, 0d3FF0000000000000;
	sub.f64 	%fd500, %fd359, %fd58;
$L__BB3_57:
	ld.param.f64 	%fd486, [_Z13coord_convertddddddddiiddddddiiiiiPdS_S_S_P7double2iddS1_Pi_param_11];
	mul.f64 	%fd68, %fd107, %fd499;
	setp.neu.f64 	%p60, %fd486, 0d0000000000000000;
	@%p60 bra 	$L__BB3_65;
	and.b32  	%r123, %r26, 1;
	setp.eq.b32 	%p71, %r123, 1;
	setp.lt.f64 	%p72, %fd49, 0d0000000000000000;
	and.pred  	%p73, %p71, %p72;
	selp.u32 	%r15, 1, 0, %p73;
	mul.lo.s32 	%r16, %r30, %r4;
	mul.wide.s32 	%rd67, %r16, 8;
	add.s64 	%rd68, %rd2, %rd67;
	ld.global.f64 	%fd69, [%rd68];
	abs.f64 	%fd70, %fd69;
	setp.neu.f64 	%p74, %fd70, 0d7FF0000000000000;
	@%p74 bra 	$L__BB3_60;
	mov.f64 	%fd428, 0d0000000000000000;
	mul.rn.f64 	%fd501, %fd69, %fd428;
	mov.b32 	%r153, 0;
	bra.uni 	$L__BB3_62;
$L__BB3_60:
	mul.f64 	%fd423, %fd69, 0d3FE45F306DC9C883;
	cvt.rni.s32.f64 	%r153, %fd423;
	cvt.rn.f64.s32 	%fd424, %r153;
	fma.rn.f64 	%fd425, %fd424, 0dBFF921FB54442D18, %fd69;
	fma.rn.f64 	%fd426, %fd424, 0dBC91A62633145C00, %fd425;
	fma.rn.f64 	%fd501, %fd424, 0dB97B839A252049C0, %fd426;
	setp.ltu.f64 	%p75, %fd70, 0d41E0000000000000;
	@%p75 bra 	$L__BB3_62;
	{ // callseq 7, 0
	.param .b64 param0;
	st.param.f64 	[param0], %fd69;
	.param .align 16 .b8 retval0[16];
	call.uni (retval0), 
	__internal_trig_reduction_slowpathd, 
	(
	param0
	);
	ld.param.f64 	%fd501, [retval0];
	ld.param.b32 	%r153, [retval0+8];
	} // callseq 7
$L__BB3_62:
	mul.rn.f64 	%fd429, %fd501, %fd501;
	fma.rn.f64 	%fd430, %fd429, 0dBDA8FF8320FD8164, 0d3E21EEA7C1EF8528;
	fma.rn.f64 	%fd431, %fd430, %fd429, 0dBE927E4F8E06E6D9;
	fma.rn.f64 	%fd432, %fd431, %fd429, 0d3EFA01A019DDBCE9;
	fma.rn.f64 	%fd433, %fd432, %fd429, 0dBF56C16C16C15D47;
	fma.rn.f64 	%fd434, %fd433, %fd429, 0d3FA5555555555551;
	fma.rn.f64 	%fd435, %fd434, %fd429, 0dBFE0000000000000;
	fma.rn.f64 	%fd436, %fd435, %fd429, 0d3FF0000000000000;
	fma.rn.f64 	%fd437, %fd429, 0d3DE5DB65F9785EBA, 0dBE5AE5F12CB0D246;
	fma.rn.f64 	%fd438, %fd437, %fd429, 0d3EC71DE369ACE392;
	fma.rn.f64 	%fd439, %fd438, %fd429, 0dBF2A01A019DB62A1;
	fma.rn.f64 	%fd440, %fd439, %fd429, 0d3F81111111110818;
	fma.rn.f64 	%fd441, %fd440, %fd429, 0dBFC5555555555554;
	fma.rn.f64 	%fd442, %fd441, %fd429, 0d0000000000000000;
	fma.rn.f64 	%fd443, %fd442, %fd501, %fd501;
	and.b32  	%r126, %r153, 1;
	setp.eq.b32 	%p76, %r126, 1;
	{
	.reg .b32 %temp; 
	mov.b64 	{%temp, %r127}, %fd443;
	}
	{
	.reg .b32 %temp; 
	mov.b64 	{%r128, %temp}, %fd443;
	}
	xor.b32  	%r129, %r127, -2147483648;
	mov.b64 	%fd444, {%r128, %r129};
	selp.f64 	%fd502, %fd436, %fd443, %p76;
	selp.f64 	%fd503, %fd444, %fd436, %p76;
	and.b32  	%r130, %r153, 2;
	setp.eq.s32 	%p77, %r130, 0;
	@%p77 bra 	$L__BB3_64;
	{
	.reg .b32 %temp; 
	mov.b64 	{%temp, %r131}, %fd502;
	}
	{
	.reg .b32 %temp; 
	mov.b64 	{%r132, %temp}, %fd502;
	}
	xor.b32  	%r133, %r131, -2147483648;
	mov.b64 	%fd502, {%r132, %r133};
	{
	.reg .b32 %temp; 
	mov.b64 	{%temp, %r134}, %fd503;
	}
	{
	.reg .b32 %temp; 
	mov.b64 	{%r135, %temp}, %fd503;
	}
	xor.b32  	%r136, %r134, -2147483648;
	mov.b64 	%fd503, {%r135, %r136};
$L__BB3_64:
	mul.f64 	%fd445, %fd68, %fd502;
	sub.f64 	%fd446, %fd445, %fd109;
	mul.lo.s32 	%r137, %r30, %r39;
	mad.lo.s32 	%r138, %r137, %r6, %r16;
	mul.wide.s32 	%rd69, %r138, 8;
	add.s64 	%rd70, %rd4, %rd69;
	st.global.f64 	[%rd70], %fd446;
	neg.f64 	%fd447, %fd68;
	mul.f64 	%fd448, %fd503, %fd447;
	sub.f64 	%fd449, %fd448, %fd110;
	add.s64 	%rd71, %rd5, %rd69;
	st.global.f64 	[%rd71], %fd449;
	mul.wide.s32 	%rd72, %r138, 4;
	add.s64 	%rd73, %rd1, %rd72;
	st.global.u32 	[%rd73], %r15;
	bra.uni 	$L__BB3_77;
$L__BB3_65:
	mul.f64 	%fd362, %fd107, %fd500;
	mul.f64 	%fd363, %fd111, %fd362;
	sub.f64 	%fd81, %fd363, %fd109;
	mul.f64 	%fd364, %fd112, %fd362;
	sub.f64 	%fd82, %fd364, %fd110;
	mul.lo.s32 	%r20, %r30, %r4;
	mul.wide.s32 	%rd60, %r20, 8;
	add.s64 	%rd61, %rd2, %rd60;
	ld.global.f64 	%fd83, [%rd61];
	abs.f64 	%fd84, %fd83;
	setp.neu.f64 	%p61, %fd84, 0d7FF0000000000000;
	@%p61 bra 	$L__BB3_67;
	mov.f64 	%fd370, 0d0000000000000000;
	mul.rn.f64 	%fd504, %fd83, %fd370;
	mov.b32 	%r154, 0;
	bra.uni 	$L__BB3_69;
$L__BB3_67:
	mul.f64 	%fd365, %fd83, 0d3FE45F306DC9C883;
	cvt.rni.s32.f64 	%r154, %fd365;
	cvt.rn.f64.s32 	%fd366, %r154;
	fma.rn.f64 	%fd367, %fd366, 0dBFF921FB54442D18, %fd83;
	fma.rn.f64 	%fd368, %fd366, 0dBC91A62633145C00, %fd367;
	fma.rn.f64 	%fd504, %fd366, 0dB97B839A252049C0, %fd368;
	setp.ltu.f64 	%p62, %fd84, 0d41E0000000000000;
	@%p62 bra 	$L__BB3_69;
	{ // callseq 6, 0
	.param .b64 param0;
	st.param.f64 	[param0], %fd83;
	.param .align 16 .b8 retval0[16];
	call.uni (retval0), 
	__internal_trig_reduction_slowpathd, 
	(
	param0
	);
	ld.param.f64 	%fd504, [retval0];
	ld.param.b32 	%r154, [retval0+8];
	} // callseq 6
$L__BB3_69:
	mul.rn.f64 	%fd371, %fd504, %fd504;
	fma.rn.f64 	%fd372, %fd371, 0dBDA8FF8320FD8164, 0d3E21EEA7C1EF8528;
	fma.rn.f64 	%fd373, %fd372, %fd371, 0dBE927E4F8E06E6D9;
	fma.rn.f64 	%fd374, %fd373, %fd371, 0d3EFA01A019DDBCE9;
	fma.rn.f64 	%fd375, %fd374, %fd371, 0dBF56C16C16C15D47;
	fma.rn.f64 	%fd376, %fd375, %fd371, 0d3FA5555555555551;
	fma.rn.f64 	%fd377, %fd376, %fd371, 0dBFE0000000000000;
	fma.rn.f64 	%fd378, %fd377, %fd371, 0d3FF0000000000000;
	fma.rn.f64 	%fd379, %fd371, 0d3DE5DB65F9785EBA, 0dBE5AE5F12CB0D246;
	fma.rn.f64 	%fd380, %fd379, %fd371, 0d3EC71DE369ACE392;
	fma.rn.f64 	%fd381, %fd380, %fd371, 0dBF2A01A019DB62A1;
	fma.rn.f64 	%fd382, %fd381, %fd371, 0d3F81111111110818;
	fma.rn.f64 	%fd383, %fd382, %fd371, 0dBFC5555555555554;
	fma.rn.f64 	%fd384, %fd383, %fd371, 0d0000000000000000;
	fma.rn.f64 	%fd385, %fd384, %fd504, %fd504;
	and.b32  	%r106, %r154, 1;
	setp.eq.b32 	%p63, %r106, 1;
	{
	.reg .b32 %temp; 
	mov.b64 	{%temp, %r107}, %fd385;
	}
	{
	.reg .b32 %temp; 
	mov.b64 	{%r108, %temp}, %fd385;
	}
	xor.b32  	%r109, %r107, -2147483648;
	mov.b64 	%fd386, {%r108, %r109};
	selp.f64 	%fd505, %fd378, %fd385, %p63;
	selp.f64 	%fd506, %fd386, %fd378, %p63;
	and.b32  	%r110, %r154, 2;
	setp.eq.s32 	%p64, %r110, 0;
	@%p64 bra 	$L__BB3_71;
	{
	.reg .b32 %temp; 
	mov.b64 	{%temp, %r111}, %fd505;
	}
	{
	.reg .b32 %temp; 
	mov.b64 	{%r112, %temp}, %fd505;
	}
	xor.b32  	%r113, %r111, -2147483648;
	mov.b64 	%fd505, {%r112, %r113};
	{
	.reg .b32 %temp; 
	mov.b64 	{%temp, %r114}, %fd506;
	}
	{
	.reg .b32 %temp; 
	mov.b64 	{%r115, %temp}, %fd506;
	}
	xor.b32  	%r116, %r114, -2147483648;
	mov.b64 	%fd506, {%r115, %r116};
$L__BB3_71:
	and.b32  	%r118, %r26, 1;
	setp.eq.b32 	%p65, %r118, 1;
	not.pred 	%p66, %p65;
	mov.b32 	%r155, 0;
	@%p66 bra 	$L__BB3_76;
	mul.f64 	%fd387, %fd111, %fd505;
	mul.f64 	%fd388, %fd112, %fd506;
	sub.f64 	%fd95, %fd387, %fd388;
	abs.f64 	%fd96, %fd95;
	setp.leu.f64 	%p67, %fd96, 0d3FF0000000000000;
	mov.f64 	%fd507, %fd96;
	@%p67 bra 	$L__BB3_74;
	rcp.approx.ftz.f64 	%fd389, %fd96;
	neg.f64 	%fd390, %fd96;
	fma.rn.f64 	%fd391, %fd390, %fd389, 0d3FF0000000000000;
	fma.rn.f64 	%fd392, %fd391, %fd391, %fd391;
	fma.rn.f64 	%fd393, %fd392, %fd389, %fd389;
	setp.eq.f64 	%p68, %fd96, 0d7FF0000000000000;
	selp.f64 	%fd507, 0d0000000000000000, %fd393, %p68;
$L__BB3_74:
	setp.gt.f64 	%p69, %fd96, 0d3FF0000000000000;
	mul.f64 	%fd394, %fd507, %fd507;
	fma.rn.f64 	%fd395, %fd394, 0dBEF53E1D2A25FF7E, 0d3F2D3B63DBB65B49;
	fma.rn.f64 	%fd396, %fd395, %fd394, 0dBF5312788DDE082E;
	fma.rn.f64 	%fd397, %fd396, %fd394, 0d3F6F9690C8249315;
	fma.rn.f64 	%fd398, %fd397, %fd394, 0dBF82CF5AABC7CF0D;
	fma.rn.f64 	%fd399, %fd398, %fd394, 0d3F9162B0B2A3BFDE;
	fma.rn.f64 	%fd400, %fd399, %fd394, 0dBF9A7256FEB6FC6B;
	fma.rn.f64 	%fd401, %fd400, %fd394, 0d3FA171560CE4A489;
	fma.rn.f64 	%fd402, %fd401, %fd394, 0dBFA4F44D841450E4;
	fma.rn.f64 	%fd403, %fd402, %fd394, 0d3FA7EE3D3F36BB95;
	fma.rn.f64 	%fd404, %fd403, %fd394, 0dBFAAD32AE04A9FD1;
	fma.rn.f64 	%fd405, %fd404, %fd394, 0d3FAE17813D66954F;
	fma.rn.f64 	%fd406, %fd405, %fd394, 0dBFB11089CA9A5BCD;
	fma.rn.f64 	%fd407, %fd406, %fd394, 0d3FB3B12B2DB51738;
	fma.rn.f64 	%fd408, %fd407, %fd394, 0dBFB745D022F8DC5C;
	fma.rn.f64 	%fd409, %fd408, %fd394, 0d3FBC71C709DFE927;
	fma.rn.f64 	%fd410, %fd409, %fd394, 0dBFC2492491FA1744;
	fma.rn.f64 	%fd411, %fd410, %fd394, 0d3FC99999999840D2;
	fma.rn.f64 	%fd412, %fd411, %fd394, 0dBFD555555555544C;
	mul.f64 	%fd413, %fd394, %fd412;
	fma.rn.f64 	%fd414, %fd413, %fd507, %fd507;
	mov.f64 	%fd415, 0d3FF921FB54442D18;
	sub.f64 	%fd416, %fd415, %fd414;
	selp.f64 	%fd417, %fd416, %fd414, %p69;
	neg.f64 	%fd418, %fd95;
	copysign.f64 	%fd419, %fd418, %fd417;
	setp.geu.f64 	%p70, %fd49, %fd419;
	@%p70 bra 	$L__BB3_76;
	mov.b32 	%r155, 1;
$L__BB3_76:
	fma.rn.f64 	%fd420, %fd68, %fd505, %fd81;
	mul.lo.s32 	%r121, %r30, %r39;
	mad.lo.s32 	%r122, %r121, %r6, %r20;
	mul.wide.s32 	%rd62, %r122, 8;
	add.s64 	%rd63, %rd4, %rd62;
	st.global.f64 	[%rd63], %fd420;
	mul.f64 	%fd421, %fd68, %fd506;
	sub.f64 	%fd422, %fd82, %fd421;
	add.s64 	%rd64, %rd5, %rd62;
	st.global.f64 	[%rd64], %fd422;
	mul.wide.s32 	%rd65, %r122, 4;
	add.s64 	%rd66, %rd1, %rd65;
	st.global.u32 	[%rd66], %r155;
$L__BB3_77:
	mov.u32 	%r139, %nctaid.x;
	mul.lo.s32 	%r140, %r3, %r139;
	mad.lo.s32 	%r25, %r140, %r39, %r4;
	setp.ge.s32 	%p78, %r25, %r31;
	@%p78 bra 	$L__BB3_79;
	ld.param.u64 	%rd83, [_Z13coord_convertddddddddiiddddddiiiiiPdS_S_S_P7double2iddS1_Pi_param_29];
	ld.param.f64 	%fd487, [_Z13coord_convertddddddddiiddddddiiiiiPdS_S_S_P7double2iddS1_Pi_param_27];
	mul.wide.s32 	%rd74, %r25, 8;
	add.s64 	%rd75, %rd4, %rd74;
	ld.global.f64 	%fd450, [%rd75];
	add.f64 	%fd451, %fd450, 0dBFB999999999999A;
	add.s64 	%rd76, %rd5, %rd74;
	ld.global.f64 	%fd452, [%rd76];
	add.f64 	%fd453, %fd452, 0d3FD3333333333333;
	div.rn.f64 	%fd454, %fd451, %fd487;
	cvt.rn.f32.f64 	%f3, %fd454;
	cvt.rmi.f32.f32 	%f4, %f3;
	add.f32 	%f5, %f4, 0f40000000;
	cvt.rzi.s32.f32 	%r141, %f5;
	cvt.rn.f64.s32 	%fd455, %r141;
	sub.f64 	%fd456, %fd454, %fd455;
	add.f64 	%fd457, %fd456, 0d4000000000000000;
	div.rn.f64 	%fd458, %fd453, %fd114;
	cvt.rn.f32.f64 	%f6, %fd458;
	cvt.rmi.f32.f32 	%f7, %f6;
	add.f32 	%f8, %f7, 0f40000000;
	cvt.rzi.s32.f32 	%r142, %f8;
	cvt.rn.f64.s32 	%fd459, %r142;
	sub.f64 	%fd460, %fd458, %fd459;
	add.f64 	%fd461, %fd460, 0d4000000000000000;
	mad.lo.s32 	%r143, %r142, 4100, %r141;
	mul.hi.s32 	%r144, %r143, 2143295481;
	shr.u32 	%r145, %r144, 31;
	shr.s32 	%r146, %r144, 23;
	add.s32 	%r147, %r146, %r145;
	mul.lo.s32 	%r148, %r147, 16810000;
	sub.s32 	%r149, %r143, %r148;
	cvta.to.global.u64 	%rd77, %rd6;
	mul.wide.s32 	%rd78, %r149, 16;
	add.s64 	%rd79, %rd77, %rd78;
	ld.global.v2.f64 	{%fd462, %fd463}, [%rd79];
	mov.f64 	%fd464, 0d3FF0000000000000;
	sub.f64 	%fd465, %fd464, %fd457;
	sub.f64 	%fd466, %fd464, %fd461;
	mul.f64 	%fd467, %fd465, %fd466;
	mul.f64 	%fd468, %fd462, %fd467;
	mul.f64 	%fd469, %fd463, %fd467;
	mul.f64 	%fd470, %fd465, %fd461;
	ld.global.f64 	%fd471, [%rd79+65600];
	fma.rn.f64 	%fd472, %fd471, %fd470, %fd468;
	ld.global.f64 	%fd473, [%rd79+65608];
	fma.rn.f64 	%fd474, %fd473, %fd470, %fd469;
	mul.f64 	%fd475, %fd457, %fd466;
	ld.global.f64 	%fd476, [%rd79+16];
	fma.rn.f64 	%fd477, %fd476, %fd475, %fd472;
	ld.global.f64 	%fd478, [%rd79+24];
	fma.rn.f64 	%fd479, %fd478, %fd475, %fd474;
	mul.f64 	%fd480, %fd457, %fd461;
	ld.global.f64 	%fd481, [%rd79+65616];
	fma.rn.f64 	%fd482, %fd481, %fd480, %fd477;
	ld.global.f64 	%fd483, [%rd79+65624];
	fma.rn.f64 	%fd484, %fd483, %fd480, %fd479;
	cvta.to.global.u64 	%rd80, %rd83;
	mul.wide.s32 	%rd81, %r25, 16;
	add.s64 	%rd82, %rd80, %rd81;
	st.global.v2.f64 	[%rd82], {%fd482, %fd484};
$L__BB3_79:
	ret;

}
.func  (.param .align 16 .b8 func_retval0[16]) __internal_trig_reduction_slowpathd(
	.param .b64 __internal_trig_reduction_slowpathd_param_0
)
{
	.local .align 8 .b8 	__local_depot4[40];
	.reg .b64 	%SP;
	.reg .b64 	%SPL;
	.reg .pred 	%p<10>;
	.reg .b32 	%r<47>;
	.reg .b64 	%rd<74>;
	.reg .b64 	%fd<5>;

	mov.u64 	%SPL, __local_depot4;
	ld.param.f64 	%fd4, [__internal_trig_reduction_slowpathd_param_0];
	add.u64 	%rd1, %SPL, 0;
	{
	.reg .b32 %temp; 
	mov.b64 	{%temp, %r1}, %fd4;
	}
	shr.u32 	%r2, %r1, 20;
	and.b32  	%r3, %r2, 2047;
	setp.eq.s32 	%p1, %r3, 2047;
	mov.b32 	%r46, 0;
	@%p1 bra 	$L__BB4_9;
	add.s32 	%r20, %r3, -1024;
	mov.b64 	%rd20, %fd4;
	shl.b64 	%rd2, %rd20, 11;
	shr.u32 	%r4, %r20, 6;
	sub.s32 	%r45, 15, %r4;
	sub.s32 	%r21, 19, %r4;
	setp.lt.u32 	%p2, %r20, 128;
	selp.b32 	%r6, 18, %r21, %p2;
	setp.ge.s32 	%p3, %r45, %r6;
	mov.b64 	%rd70, 0;
	@%p3 bra 	$L__BB4_4;
	add.s32 	%r23, %r6, %r4;
	neg.s32 	%r43, %r23;
	or.b64  	%rd3, %rd2, -9223372036854775808;
	mov.b64 	%rd70, 0;
	mov.b32 	%r42, 0;
	mov.u64 	%rd25, __cudart_i2opi_d;
	mov.u32 	%r44, %r45;
$L__BB4_3:
	.pragma "nounroll";
	mul.wide.s32 	%rd22, %r42, 8;
	add.s64 	%rd23, %rd1, %rd22;
	mul.wide.s32 	%rd24, %r44, 8;
	add.s64 	%rd26, %rd25, %rd24;
	ld.global.nc.u64 	%rd27, [%rd26];
	{
	.reg .u32 %r0, %r1, %r2, %r3, %alo, %ahi, %blo, %bhi, %clo, %chi;
	mov.b64 	{%alo,%ahi}, %rd27;
	mov.b64 	{%blo,%bhi}, %rd3;
	mov.b64 	{%clo,%chi}, %rd70;
	mad.lo.cc.u32 	%r0, %alo, %blo, %clo;
	madc.hi.cc.u32 	%r1, %alo, %blo, %chi;
	madc.hi.u32 	%r2, %alo, %bhi, 0;
	mad.lo.cc.u32 	%r1, %alo, %bhi, %r1;
	madc.hi.cc.u32 	%r2, %ahi, %blo, %r2;
	madc.hi.u32 	%r3, %ahi, %bhi, 0;
	mad.lo.cc.u32 	%r1, %ahi, %blo, %r1;
	madc.lo.cc.u32 	%r2, %ahi, %bhi, %r2;
	addc.u32 	%r3, %r3, 0;
	mov.b64 	%rd28, {%r0,%r1};
	mov.b64 	%rd70, {%r2,%r3};
	}
	st.local.u64 	[%rd23], %rd28;
	add.s32 	%r44, %r44, 1;
	add.s32 	%r43, %r43, 1;
	add.s32 	%r42, %r42, 1;
	setp.ne.s32 	%p4, %r43, -15;
	mov.u32 	%r45, %r6;
	@%p4 bra 	$L__BB4_3;
$L__BB4_4:
	cvt.s64.s32 	%rd29, %r45;
	cvt.u64.u32 	%rd30, %r4;
	add.s64 	%rd31, %rd30, %rd29;
	shl.b64 	%rd32, %rd31, 3;
	add.s64 	%rd33, %rd1, %rd32;
	st.local.u64 	[%rd33+-120], %rd70;
	and.b32  	%r15, %r2, 63;
	ld.local.u64 	%rd72, [%rd1+16];
	ld.local.u64 	%rd71, [%rd1+24];
	setp.eq.s32 	%p5, %r15, 0;
	@%p5 bra 	$L__BB4_6;
	shl.b64 	%rd34, %rd71, %r15;
	shr.u64 	%rd35, %rd72, 1;
	xor.b32  	%r24, %r15, 63;
	shr.u64 	%rd36, %rd35, %r24;
	or.b64  	%rd71, %rd34, %rd36;
	ld.local.u64 	%rd37, [%rd1+8];
	shl.b64 	%rd38, %rd72, %r15;
	shr.u64 	%rd39, %rd37, 1;
	shr.u64 	%rd40, %rd39, %r24;
	or.b64  	%rd72, %rd38, %rd40;
$L__BB4_6:
	and.b32  	%r25, %r1, -2147483648;
	shr.u64 	%rd41, %rd71, 62;
	cvt.u32.u64 	%r26, %rd41;
	mov.b64 	{%r27, %r28}, %rd71;
	mov.b64 	{%r29, %r30}, %rd72;
	shf.l.wrap.b32 	%r31, %r30, %r27, 2;
	shf.l.wrap.b32 	%r32, %r27, %r28, 2;
	mov.b64 	%rd42, {%r31, %r32};
	shl.b64 	%rd43, %rd72, 2;
	shr.u64 	%rd44, %rd42, 63;
	cvt.u32.u64 	%r33, %rd44;
	add.s32 	%r34, %r33, %r26;
	setp.eq.s32 	%p6, %r25, 0;
	neg.s32 	%r35, %r34;
	selp.b32 	%r46, %r34, %r35, %p6;
	setp.gt.s64 	%p7, %rd42, -1;
	mov.b64 	%rd45, 0;
	{
	.reg .u32 %r0, %r1, %r2, %r3, %a0, %a1, %a2, %a3, %b0, %b1, %b2, %b3;
	mov.b64 	{%a0,%a1}, %rd45;
	mov.b64 	{%a2,%a3}, %rd45;
	mov.b64 	{%b0,%b1}, %rd43;
	mov.b64 	{%b2,%b3}, %rd42;
	sub.cc.u32 	%r0, %a0, %b0;
	subc.cc.u32 	%r1, %a1, %b1;
	subc.cc.u32 	%r2, %a2, %b2;
	subc.u32 	%r3, %a3, %b3;
	mov.b64 	%rd46, {%r0,%r1};
	mov.b64 	%rd47, {%r2,%r3};
	}
	xor.b32  	%r36, %r25, -2147483648;
	selp.b64 	%rd73, %rd42, %rd47, %p7;
	selp.b64 	%rd14, %rd43, %rd46, %p7;
	selp.b32 	%r17, %r25, %r36, %p7;
	clz.b64 	%r37, %rd73;
	cvt.u64.u32 	%rd15, %r37;
	setp.eq.s32 	%p8, %r37, 0;
	@%p8 bra 	$L__BB4_8;
	cvt.u32.u64 	%r38, %rd15;
	and.b32  	%r39, %r38, 63;
	shl.b64 	%rd48, %rd73, %r39;
	shr.u64 	%rd49, %rd14, 1;
	not.b32 	%r40, %r38;
	and.b32  	%r41, %r40, 63;
	shr.u64 	%rd50, %rd49, %r41;
	or.b64  	%rd73, %rd48, %rd50;
$L__BB4_8:
	mov.b64 	%rd51, -3958705157555305931;
	{
	.reg .u32 %r0, %r1, %r2, %r3, %alo, %ahi, %blo, %bhi;
	mov.b64 	{%alo,%ahi}, %rd73;
	mov.b64 	{%blo,%bhi}, %rd51;
	mul.lo.u32 	%r0, %alo, %blo;
	mul.hi.u32 	%r1, %alo, %blo;
	mad.lo.cc.u32 	%r1, %alo, %bhi, %r1;
	madc.hi.u32 	%r2, %alo, %bhi, 0;
	mad.lo.cc.u32 	%r1, %ahi, %blo, %r1;
	madc.hi.cc.u32 	%r2, %ahi, %blo, %r2;
	madc.hi.u32 	%r3, %ahi, %bhi, 0;
	mad.lo.cc.u32 	%r2, %ahi, %bhi, %r2;
	addc.u32 	%r3, %r3, 0;
	mov.b64 	%rd52, {%r0,%r1};
	mov.b64 	%rd53, {%r2,%r3};
	}
	setp.gt.s64 	%p9, %rd53, 0;
	{
	.reg .u32 %r0, %r1, %r2, %r3, %a0, %a1, %a2, %a3, %b0, %b1, %b2, %b3;
	mov.b64 	{%a0,%a1}, %rd52;
	mov.b64 	{%a2,%a3}, %rd53;
	mov.b64 	{%b0,%b1}, %rd52;
	mov.b64 	{%b2,%b3}, %rd53;
	add.cc.u32 	%r0, %a0, %b0;
	addc.cc.u32 	%r1, %a1, %b1;
	addc.cc.u32 	%r2, %a2, %b2;
	addc.u32 	%r3, %a3, %b3;
	mov.b64 	%rd54, {%r0,%r1};
	mov.b64 	%rd55, {%r2,%r3};
	}
	selp.b64 	%rd56, %rd55, %rd53, %p9;
	selp.s64 	%rd57, -1, 0, %p9;
	sub.s64 	%rd58, %rd57, %rd15;
	cvt.u64.u32 	%rd59, %r17;
	shl.b64 	%rd60, %rd59, 32;
	add.s64 	%rd61, %rd56, 1;
	shr.u64 	%rd62, %rd61, 10;
	add.s64 	%rd63, %rd62, 1;
	shr.u64 	%rd64, %rd63, 1;
	shl.b64 	%rd65, %rd58, 52;
	add.s64 	%rd66, %rd65, %rd64;
	add.s64 	%rd67, %rd66, 4602678819172646912;
	or.b64  	%rd68, %rd67, %rd60;
	mov.b64 	%fd4, %rd68;
$L__BB4_9:
	st.param.f64 	[func_retval0], %fd4;
	st.param.b32 	[func_retval0+8], %r46;
	ret;

}


// ===== COMPILED SASS (sm_100) =====

	.target	sm_100

	.elftype	@"ET_EXEC"


//--------------------- .note.nv.tkinfo           --------------------------
	.section	.note.nv.tkinfo,"",@"SHT_NOTE"
	.sectionflags	@"SHF_NOTE_NV_TKINFO"
	.tkinfo
        /*0018*/ 	.word	0x00000002
        /*0030*/ 	.string	""
        /*0030*/ 	.string	"ptxas"
        /*0030*/ 	.string	"Cuda compilation tools, release 13.0, V13.0.88"
        /*0030*/ 	.string	"Build cuda_13.0.r13.0/compiler.36424714_0"
        /*0030*/ 	.string	"-arch sm_100 -m 64 "



//--------------------- .note.nv.cuinfo           --------------------------
	.section	.note.nv.cuinfo,"",@"SHT_NOTE"
	.sectionflags	@"SHF_NOTE_NV_CUINFO"
        /*0018*/ 	.short	0x0002
        /*001a*/ 	.short	0x0064
        /*001c*/ 	.short	0x0082
	.zero		2


//--------------------- .nv.info                  --------------------------
	.section	.nv.info,"",@"SHT_CUDA_INFO"
	.align	4


	//----- nvinfo : EIATTR_REGCOUNT
	.align		4
        /*0000*/ 	.byte	0x04, 0x2f
        /*0002*/ 	.short	(.L_3 - .L_2)
	.align		4
.L_2:
        /*0004*/ 	.word	index@(_Z13sinx2s_kernelddddddddiiiiPdS_S_S_Pi)
        /*0008*/ 	.word	0x00000022


	//----- nvinfo : EIATTR_FRAME_SIZE
	.align		4
.L_3:
        /*000c*/ 	.byte	0x04, 0x11
        /*000e*/ 	.short	(.L_5 - .L_4)
	.align		4
.L_4:
        /*0010*/ 	.word	index@($__internal_4_$__cuda_sm20_dsqrt_rn_f64_mediumpath_v1)
        /*0014*/ 	.word	0x00000000


	//----- nvinfo : EIATTR_FRAME_SIZE
	.align		4
.L_5:
        /*0018*/ 	.byte	0x04, 0x11
        /*001a*/ 	.short	(.L_7 - .L_6)
	.align		4
.L_6:
        /*001c*/ 	.word	index@($__internal_3_$__cuda_sm20_div_rn_f64_full)
        /*0020*/ 	.word	0x00000000


	//----- nvinfo : EIATTR_FRAME_SIZE
	.align		4
.L_7:
        /*0024*/ 	.byte	0x04, 0x11
        /*0026*/ 	.short	(.L_9 - .L_8)
	.align		4
.L_8:
        /*0028*/ 	.word	index@(_Z13sinx2s_kernelddddddddiiiiPdS_S_S_Pi)
        /*002c*/ 	.word	0x00000000


	//----- nvinfo : EIATTR_REGCOUNT
	.align		4
.L_9:
        /*0030*/ 	.byte	0x04, 0x2f
        /*0032*/ 	.short	(.L_11 - .L_10)
	.align		4
.L_10:
        /*0034*/ 	.word	index@(_Z13sins2x_kernelddddddiiiiiPdS_S_S_Pi)
        /*0038*/ 	.word	0x00000020


	//----- nvinfo : EIATTR_FRAME_SIZE
	.align		4
.L_11:
        /*003c*/ 	.byte	0x04, 0x11
        /*003e*/ 	.short	(.L_13 - .L_12)
	.align		4
.L_12:
        /*0040*/ 	.word	index@($_Z13sins2x_kernelddddddiiiiiPdS_S_S_Pi$__internal_trig_reduction_slowpathd)
        /*0044*/ 	.word	0x00000028


	//----- nvinfo : EIATTR_FRAME_SIZE
	.align		4
.L_13:
        /*0048*/ 	.byte	0x04, 0x11
        /*004a*/ 	.short	(.L_15 - .L_14)
	.align		4
.L_14:
        /*004c*/ 	.word	index@(_Z13sins2x_kernelddddddiiiiiPdS_S_S_Pi)
        /*0050*/ 	.word	0x00000028


	//----- nvinfo : EIATTR_REGCOUNT
	.align		4
.L_15:
        /*0054*/ 	.byte	0x04, 0x2f
        /*0056*/ 	.short	(.L_17 - .L_16)
	.align		4
.L_16:
        /*0058*/ 	.word	index@(_Z13interp_kernelPKdS0_P7double2iddS2_)
        /*005c*/ 	.word	0x00000020


	//----- nvinfo : EIATTR_FRAME_SIZE
	.align		4
.L_17:
        /*0060*/ 	.byte	0x04, 0x11
        /*0062*/ 	.short	(.L_19 - .L_18)
	.align		4
.L_18:
        /*0064*/ 	.word	index@($__internal_2_$__cuda_sm20_div_rn_f64_full)
        /*0068*/ 	.word	0x00000000


	//----- nvinfo : EIATTR_FRAME_SIZE
	.align		4
.L_19:
        /*006c*/ 	.byte	0x04, 0x11
        /*006e*/ 	.short	(.L_21 - .L_20)
	.align		4
.L_20:
        /*0070*/ 	.word	index@(_Z13interp_kernelPKdS0_P7double2iddS2_)
        /*0074*/ 	.word	0x00000000


	//----- nvinfo : EIATTR_REGCOUNT
	.align		4
.L_21:
        /*0078*/ 	.byte	0x04, 0x2f
        /*007a*/ 	.short	(.L_23 - .L_22)
	.align		4
.L_22:
        /*007c*/ 	.word	index@(_Z13coord_convertddddddddiiddddddiiiiiPdS_S_S_P7double2iddS1_Pi)
        /*0080*/ 	.word	0x00000024


	//----- nvinfo : EIATTR_FRAME_SIZE
	.align		4
.L_23:
        /*0084*/ 	.byte	0x04, 0x11
        /*0086*/ 	.short	(.L_25 - .L_24)
	.align		4
.L_24:
        /*0088*/ 	.word	index@($_Z13coord_convertddddddddiiddddddiiiiiPdS_S_S_P7double2iddS1_Pi$__internal_trig_reduction_slowpathd)
        /*008c*/ 	.word	0x00000028


	//----- nvinfo : EIATTR_FRAME_SIZE
	.align		4
.L_25:
        /*0090*/ 	.byte	0x04, 0x11
        /*0092*/ 	.short	(.L_27 - .L_26)
	.align		4
.L_26:
        /*0094*/ 	.word	index@($__internal_1_$__cuda_sm20_dsqrt_rn_f64_mediumpath_v1)
        /*0098*/ 	.word	0x00000028


	//----- nvinfo : EIATTR_FRAME_SIZE
	.align		4
.L_27:
        /*009c*/ 	.byte	0x04, 0x11
        /*009e*/ 	.short	(.L_29 - .L_28)
	.align		4
.L_28:
        /*00a0*/ 	.word	index@($__internal_0_$__cuda_sm20_div_rn_f64_full)
        /*00a4*/ 	.word	0x00000028


	//----- nvinfo : EIATTR_FRAME_SIZE
	.align		4
.L_29:
        /*00a8*/ 	.byte	0x04, 0x11
        /*00aa*/ 	.short	(.L_31 - .L_30)
	.align		4
.L_30:
        /*00ac*/ 	.word	index@(_Z13coord_convertddddddddiiddddddiiiiiPdS_S_S_P7double2iddS1_Pi)
        /*00b0*/ 	.word	0x00000028


	//----- nvinfo : EIATTR_MIN_STACK_SIZE
	.align		4
.L_31:
        /*00b4*/ 	.byte	0x04, 0x12
        /*00b6*/ 	.short	(.L_33 - .L_32)
	.align		4
.L_32:
        /*00b8*/ 	.word	index@(_Z13coord_convertddddddddiiddddddiiiiiPdS_S_S_P7double2iddS1_Pi)
        /*00bc*/ 	.word	0x00000028


	//----- nvinfo : EIATTR_MIN_STACK_SIZE
	.align		4
.L_33:
        /*00c0*/ 	.byte	0x04, 0x12
        /*00c2*/ 	.short	(.L_35 - .L_34)
	.align		4
.L_34:
        /*00c4*/ 	.word	index@(_Z13interp_kernelPKdS0_P7double2iddS2_)
        /*00c8*/ 	.word	0x00000000


	//----- nvinfo : EIATTR_MIN_STACK_SIZE
	.align		4
.L_35:
        /*00cc*/ 	.byte	0x04, 0x12
        /*00ce*/ 	.short	(.L_37 - .L_36)
	.align		4
.L_36:
        /*00d0*/ 	.word	index@(_Z13sins2x_kernelddddddiiiiiPdS_S_S_Pi)
        /*00d4*/ 	.word	0x00000028


	//----- nvinfo : EIATTR_MIN_STACK_SIZE
	.align		4
.L_37:
        /*00d8*/ 	.byte	0x04, 0x12
        /*00da*/ 	.short	(.L_39 - .L_38)
	.align		4
.L_38:
        /*00dc*/ 	.word	index@(_Z13sinx2s_kernelddddddddiiiiPdS_S_S_Pi)
        /*00e0*/ 	.word	0x00000000
.L_39:


//--------------------- .nv.compat                --------------------------
	.section	.nv.compat,"",@"SHT_CUDA_COMPAT_INFO"
	.align	4
        /*0000*/ 	.byte	0x02, 0x09, 0x00, 0x00, 0x02, 0x02, 0x01, 0x00, 0x02, 0x05, 0x05, 0x00, 0x03, 0x07, 0x01, 0x01
        /*0010*/ 	.byte	0x02, 0x03, 0x00, 0x00, 0x02, 0x06, 0x01, 0x00, 0x04, 0x0b, 0x08, 0x00, 0x01, 0x00, 0x00, 0x00
        /*0020*/ 	.byte	0x00, 0x00, 0x00, 0x00


//--------------------- .nv.info._Z13coord_convertddddddddiiddddddiiiiiPdS_S_S_P7double2iddS1_Pi --------------------------
	.section	.nv.info._Z13coord_convertddddddddiiddddddiiiiiPdS_S_S_P7double2iddS1_Pi,"",@"SHT_CUDA_INFO"
	.sectionflags	@""
	.align	4


	//----- nvinfo : EIATTR_CUDA_API_VERSION
	.align		4
        /*0000*/ 	.byte	0x04, 0x37
        /*0002*/ 	.short	(.L_41 - .L_40)
.L_40:
        /*0004*/ 	.word	0x00000082


	//----- nvinfo : EIATTR_KPARAM_INFO
	.align		4
.L_41:
        /*0008*/ 	.byte	0x04, 0x17
        /*000a*/ 	.short	(.L_43 - .L_42)
.L_42:
        /*000c*/ 	.word	0x00000000
        /*0010*/ 	.short	0x001e
        /*0012*/ 	.short	0x00d8
        /*0014*/ 	.byte	0x00, 0xf5, 0x21, 0x00


	//----- nvinfo : EIATTR_KPARAM_INFO
	.align		4
.L_43:
        /*0018*/ 	.byte	0x04, 0x17
        /*001a*/ 	.short	(.L_45 - .L_44)
.L_44:
        /*001c*/ 	.word	0x00000000
        /*0020*/ 	.short	0x001d
        /*0022*/ 	.short	0x00d0
        /*0024*/ 	.byte	0x00, 0xf5, 0x21, 0x00


	//----- nvinfo : EIATTR_KPARAM_INFO
	.align		4
.L_45:
        /*0028*/ 	.byte	0x04, 0x17
        /*002a*/ 	.short	(.L_47 - .L_46)
.L_46:
        /*002c*/ 	.word	0x00000000
        /*0030*/ 	.short	0x001c
        /*0032*/ 	.short	0x00c8
        /*0034*/ 	.byte	0x00, 0xf0, 0x21, 0x00


	//----- nvinfo : EIATTR_KPARAM_INFO
	.align		4
.L_47:
        /*0038*/ 	.byte	0x04, 0x17
        /*003a*/ 	.short	(.L_49 - .L_48)
.L_48:
        /*003c*/ 	.word	0x00000000
        /*0040*/ 	.short	0x001b
        /*0042*/ 	.short	0x00c0
        /*0044*/ 	.byte	0x00, 0xf0, 0x21, 0x00


	//----- nvinfo : EIATTR_KPARAM_INFO
	.align		4
.L_49:
        /*0048*/ 	.byte	0x04, 0x17
        /*004a*/ 	.short	(.L_51 - .L_50)
.L_50:
        /*004c*/ 	.word	0x00000000
        /*0050*/ 	.short	0x001a
        /*0052*/ 	.short	0x00b8
        /*0054*/ 	.byte	0x00, 0xf0, 0x11, 0x00


	//----- nvinfo : EIATTR_KPARAM_INFO
	.align		4
.L_51:
        /*0058*/ 	.byte	0x04, 0x17
        /*005a*/ 	.short	(.L_53 - .L_52)
.L_52:
        /*005c*/ 	.word	0x00000000
        /*0060*/ 	.short	0x0019
        /*0062*/ 	.short	0x00b0
        /*0064*/ 	.byte	0x00, 0xf5, 0x21, 0x00


	//----- nvinfo : EIATTR_KPARAM_INFO
	.align		4
.L_53:
        /*0068*/ 	.byte	0x04, 0x17
        /*006a*/ 	.short	(.L_55 - .L_54)
.L_54:
        /*006c*/ 	.word	0x00000000
        /*0070*/ 	.short	0x0018
        /*0072*/ 	.short	0x00a8
        /*0074*/ 	.byte	0x00, 0xf5, 0x21, 0x00


	//----- nvinfo : EIATTR_KPARAM_INFO
	.align		4
.L_55:
        /*0078*/ 	.byte	0x04, 0x17
        /*007a*/ 	.short	(.L_57 - .L_56)
.L_56:
        /*007c*/ 	.word	0x00000000
        /*0080*/ 	.short	0x0017
        /*0082*/ 	.short	0x00a0
        /*0084*/ 	.byte	0x00, 0xf5, 0x21, 0x00


	//----- nvinfo : EIATTR_KPARAM_INFO
	.align		4
.L_57:
        /*0088*/ 	.byte	0x04, 0x17
        /*008a*/ 	.short	(.L_59 - .L_58)
.L_58:
        /*008c*/ 	.word	0x00000000
        /*0090*/ 	.short	0x0016
        /*0092*/ 	.short	0x0098
        /*0094*/ 	.byte	0x00, 0xf5, 0x21, 0x00


	//----- nvinfo : EIATTR_KPARAM_INFO
	.align		4
.L_59:
        /*0098*/ 	.byte	0x04, 0x17
        /*009a*/ 	.short	(.L_61 - .L_60)
.L_60:
        /*009c*/ 	.word	0x00000000
        /*00a0*/ 	.short	0x0015
        /*00a2*/ 	.short	0x0090
        /*00a4*/ 	.byte	0x00, 0xf5, 0x21, 0x00


	//----- nvinfo : EIATTR_KPARAM_INFO
	.align		4
.L_61:
        /*00a8*/ 	.byte	0x04, 0x17
        /*00aa*/ 	.short	(.L_63 - .L_62)
.L_62:
        /*00ac*/ 	.word	0x00000000
        /*00b0*/ 	.short	0x0014
        /*00b2*/ 	.short	0x0088
        /*00b4*/ 	.byte	0x00, 0xf0, 0x11, 0x00


	//----- nvinfo : EIATTR_KPARAM_INFO
	.align		4
.L_63:
        /*00b8*/ 	.byte	0x04, 0x17
        /*00ba*/ 	.short	(.L_65 - .L_64)
.L_64:
        /*00bc*/ 	.word	0x00000000
        /*00c0*/ 	.short	0x0013
        /*00c2*/ 	.short	0x0084
        /*00c4*/ 	.byte	0x00, 0xf0, 0x11, 0x00


	//----- nvinfo : EIATTR_KPARAM_INFO
	.align		4
.L_65:
        /*00c8*/ 	.byte	0x04, 0x17
        /*00ca*/ 	.short	(.L_67 - .L_66)
.L_66:
        /*00cc*/ 	.word	0x00000000
        /*00d0*/ 	.short	0x0012
        /*00d2*/ 	.short	0x0080
        /*00d4*/ 	.byte	0x00, 0xf0, 0x11, 0x00


	//----- nvinfo : EIATTR_KPARAM_INFO
	.align		4
.L_67:
        /*00d8*/ 	.byte	0x04, 0x17
        /*00da*/ 	.short	(.L_69 - .L_68)
.L_68:
        /*00dc*/ 	.word	0x00000000
        /*00e0*/ 	.short	0x0011
        /*00e2*/ 	.short	0x007c
        /*00e4*/ 	.byte	0x00, 0xf0, 0x11, 0x00


	//----- nvinfo : EIATTR_KPARAM_INFO
	.align		4
.L_69:
        /*00e8*/ 	.byte	0x04, 0x17
        /*00ea*/ 	.short	(.L_71 - .L_70)
.L_70:
        /*00ec*/ 	.word	0x00000000
        /*00f0*/ 	.short	0x0010
        /*00f2*/ 	.short	0x0078
        /*00f4*/ 	.byte	0x00, 0xf0, 0x11, 0x00


	//----- nvinfo : EIATTR_KPARAM_INFO
	.align		4
.L_71:
        /*00f8*/ 	.byte	0x04, 0x17
        /*00fa*/ 	.short	(.L_73 - .L_72)
.L_72:
        /*00fc*/ 	.word	0x00000000
        /*0100*/ 	.short	0x000f
        /*0102*/ 	.short	0x0070
        /*0104*/ 	.byte	0x00, 0xf0, 0x21, 0x00


	//----- nvinfo : EIATTR_KPARAM_INFO
	.align		4
.L_73:
        /*0108*/ 	.byte	0x04, 0x17
        /*010a*/ 	.short	(.L_75 - .L_74)
.L_74:
        /*010c*/ 	.word	0x00000000
        /*0110*/ 	.short	0x000e
        /*0112*/ 	.short	0x0068
        /*0114*/ 	.byte	0x00, 0xf0, 0x21, 0x00


	//----- nvinfo : EIATTR_KPARAM_INFO
	.align		4
.L_75:
        /*0118*/ 	.byte	0x04, 0x17
        /*011a*/ 	.short	(.L_77 - .L_76)
.L_76:
        /*011c*/ 	.word	0x00000000
        /*0120*/ 	.short	0x000d
        /*0122*/ 	.short	0x0060
        /*0124*/ 	.byte	0x00, 0xf0, 0x21, 0x00


	//----- nvinfo : EIATTR_KPARAM_INFO
	.align		4
.L_77:
        /*0128*/ 	.byte	0x04, 0x17
        /*012a*/ 	.short	(.L_79 - .L_78)
.L_78:
        /*012c*/ 	.word	0x00000000
        /*0130*/ 	.short	0x000c
        /*0132*/ 	.short	0x0058
        /*0134*/ 	.byte	0x00, 0xf0, 0x21, 0x00


	//----- nvinfo : EIATTR_KPARAM_INFO
	.align		4
.L_79:
        /*0138*/ 	.byte	0x04, 0x17
        /*013a*/ 	.short	(.L_81 - .L_80)
.L_80:
        /*013c*/ 	.word	0x00000000
        /*0140*/ 	.short	0x000b
        /*0142*/ 	.short	0x0050
        /*0144*/ 	.byte	0x00, 0xf0, 0x21, 0x00


	//----- nvinfo : EIATTR_KPARAM_INFO
	.align		4
.L_81:
        /*0148*/ 	.byte	0x04, 0x17
        /*014a*/ 	.short	(.L_83 - .L_82)
.L_82:
        /*014c*/ 	.word	0x00000000
        /*0150*/ 	.short	0x000a
        /*0152*/ 	.short	0x0048
        /*0154*/ 	.byte	0x00, 0xf0, 0x21, 0x00


	//----- nvinfo : EIATTR_KPARAM_INFO
	.align		4
.L_83:
        /*0158*/ 	.byte	0x04, 0x17
        /*015a*/ 	.short	(.L_85 - .L_84)
.L_84:
        /*015c*/ 	.word	0x00000000
        /*0160*/ 	.short	0x0009
        /*0162*/ 	.short	0x0044
        /*0164*/ 	.byte	0x00, 0xf0, 0x11, 0x00


	//----- nvinfo : EIATTR_KPARAM_INFO
	.align		4
.L_85:
        /*0168*/ 	.byte	0x04, 0x17
        /*016a*/ 	.short	(.L_87 - .L_86)
.L_86:
        /*016c*/ 	.word	0x00000000
        /*0170*/ 	.short	0x0008
        /*0172*/ 	.short	0x0040
        /*0174*/ 	.byte	0x00, 0xf0, 0x11, 0x00


	//----- nvinfo : EIATTR_KPARAM_INFO
	.align		4
.L_87:
        /*0178*/ 	.byte	0x04, 0x17
        /*017a*/ 	.short	(.L_89 - .L_88)
.L_88:
        /*017c*/ 	.word	0x00000000
        /*0180*/ 	.short	0x0007
        /*0182*/ 	.short	0x0038
        /*0184*/ 	.byte	0x00, 0xf0, 0x21, 0x00


	//----- nvinfo : EIATTR_KPARAM_INFO
	.align		4
.L_89:
        /*0188*/ 	.byte	0x04, 0x17
        /*018a*/ 	.short	(.L_91 - .L_90)
.L_90:
        /*018c*/ 	.word	0x00000000
        /*0190*/ 	.short	0x0006
        /*0192*/ 	.short	0x0030
        /*0194*/ 	.byte	0x00, 0xf0, 0x21, 0x00


	//----- nvinfo : EIATTR_KPARAM_INFO
	.align		4
.L_91:
        /*0198*/ 	.byte	0x04, 0x17
        /*019a*/ 	.short	(.L_93 - .L_92)
.L_92:
        /*019c*/ 	.word	0x00000000
        /*01a0*/ 	.short	0x0005
        /*01a2*/ 	.short	0x0028
        /*01a4*/ 	.byte	0x00, 0xf0, 0x21, 0x00


	//----- nvinfo : EIATTR_KPARAM_INFO
	.align		4
.L_93:
        /*01a8*/ 	.byte	0x04, 0x17
        /*01aa*/ 	.short	(.L_95 - .L_94)
.L_94:
        /*01ac*/ 	.word	0x00000000
        /*01b0*/ 	.short	0x0004
        /*01b2*/ 	.short	0x0020
        /*01b4*/ 	.byte	0x00, 0xf0, 0x21, 0x00


	//----- nvinfo : EIATTR_KPARAM_INFO
	.align		4
.L_95:
        /*01b8*/ 	.byte	0x04, 0x17
        /*01ba*/ 	.short	(.L_97 - .L_96)
.L_96:
        /*01bc*/ 	.word	0x00000000
        /*01c0*/ 	.short	0x0003
        /*01c2*/ 	.short	0x0018
        /*01c4*/ 	.byte	0x00, 0xf0, 0x21, 0x00


	//----- nvinfo : EIATTR_KPARAM_INFO
	.align		4
.L_97:
        /*01c8*/ 	.byte	0x04, 0x17
        /*01ca*/ 	.short	(.L_99 - .L_98)
.L_98:
        /*01cc*/ 	.word	0x00000000
        /*01d0*/ 	.short	0x0002
        /*01d2*/ 	.short	0x0010
        /*01d4*/ 	.byte	0x00, 0xf0, 0x21, 0x00


	//----- nvinfo : EIATTR_KPARAM_INFO
	.align		4
.L_99:
        /*01d8*/ 	.byte	0x04, 0x17
        /*01da*/ 	.short	(.L_101 - .L_100)
.L_100:
        /*01dc*/ 	.word	0x00000000
        /*01e0*/ 	.short	0x0001
        /*01e2*/ 	.short	0x0008
        /*01e4*/ 	.byte	0x00, 0xf0, 0x21, 0x00


	//----- nvinfo : EIATTR_KPARAM_INFO
	.align		4
.L_101:
        /*01e8*/ 	.byte	0x04, 0x17
        /*01ea*/ 	.short	(.L_103 - .L_102)
.L_102:
        /*01ec*/ 	.word	0x00000000
        /*01f0*/ 	.short	0x0000
        /*01f2*/ 	.short	0x0000
        /*01f4*/ 	.byte	0x00, 0xf0, 0x21, 0x00


	//----- nvinfo : EIATTR_SPARSE_MMA_MASK
	.align		4
.L_103:
        /*01f8*/ 	.byte	0x03, 0x50
        /*01fa*/ 	.short	0x0000


	//----- nvinfo : EIATTR_MAXREG_COUNT
	.align		4
        /*01fc*/ 	.byte	0x03, 0x1b
        /*01fe*/ 	.short	0x00ff


	//----- nvinfo : EIATTR_MERCURY_ISA_VERSION
	.align		4
        /*0200*/ 	.byte	0x03, 0x5f
        /*0202*/ 	.short	0x0101


	//----- nvinfo : EIATTR_VRC_CTA_INIT_COUNT
	.align		4
        /*0204*/ 	.byte	0x02, 0x4a
	.zero		1
	.zero		1


	//----- nvinfo : EIATTR_EXIT_INSTR_OFFSETS
	.align		4
        /*0208*/ 	.byte	0x04, 0x1c
        /*020a*/ 	.short	(.L_105 - .L_104)


	//   ....[0]....
.L_104:
        /*020c*/ 	.word	0x00005110


	//   ....[1]....
        /*0210*/ 	.word	0x000057a0


	//----- nvinfo : EIATTR_CRS_STACK_SIZE
	.align		4
.L_105:
        /*0214*/ 	.byte	0x04, 0x1e
        /*0216*/ 	.short	(.L_107 - .L_106)
.L_106:
        /*0218*/ 	.word	0x00000000


	//----- nvinfo : EIATTR_CBANK_PARAM_SIZE
	.align		4
.L_107:
        /*021c*/ 	.byte	0x03, 0x19
        /*021e*/ 	.short	0x00e0


	//----- nvinfo : EIATTR_PARAM_CBANK
	.align		4
        /*0220*/ 	.byte	0x04, 0x0a
        /*0222*/ 	.short	(.L_109 - .L_108)
	.align		4
.L_108:
        /*0224*/ 	.word	index@(.nv.constant0._Z13coord_convertddddddddiiddddddiiiiiPdS_S_S_P7double2iddS1_Pi)
        /*0228*/ 	.short	0x0380
        /*022a*/ 	.short	0x00e0


	//----- nvinfo : EIATTR_SW_WAR
	.align		4
.L_109:
        /*022c*/ 	.byte	0x04, 0x36
        /*022e*/ 	.short	(.L_111 - .L_110)
.L_110:
        /*0230*/ 	.word	0x00000008
.L_111:


//--------------------- .nv.info._Z13interp_kernelPKdS0_P7double2iddS2_ --------------------------
	.section	.nv.info._Z13interp_kernelPKdS0_P7double2iddS2_,"",@"SHT_CUDA_INFO"
	.sectionflags	@""
	.align	4


	//----- nvinfo : EIATTR_CUDA_API_VERSION
	.align		4
        /*0000*/ 	.byte	0x04, 0x37
        /*0002*/ 	.short	(.L_113 - .L_112)
.L_112:
        /*0004*/ 	.word	0x00000082


	//----- nvinfo : EIATTR_KPARAM_INFO
	.align		4
.L_113:
        /*0008*/ 	.byte	0x04, 0x17
        /*000a*/ 	.short	(.L_115 - .L_114)
.L_114:
        /*000c*/ 	.word	0x00000000
        /*0010*/ 	.short	0x0006
        /*0012*/ 	.short	0x0030
        /*0014*/ 	.byte	0x00, 0xf5, 0x21, 0x00


	//----- nvinfo : EIATTR_KPARAM_INFO
	.align		4
.L_115:
        /*0018*/ 	.byte	0x04, 0x17
        /*001a*/ 	.short	(.L_117 - .L_116)
.L_116:
        /*001c*/ 	.word	0x00000000
        /*0020*/ 	.short	0x0005
        /*0022*/ 	.short	0x0028
        /*0024*/ 	.byte	0x00, 0xf0, 0x21, 0x00


	//----- nvinfo : EIATTR_KPARAM_INFO
	.align		4
.L_117:
        /*0028*/ 	.byte	0x04, 0x17
        /*002a*/ 	.short	(.L_119 - .L_118)
.L_118:
        /*002c*/ 	.word	0x00000000
        /*0030*/ 	.short	0x0004
        /*0032*/ 	.short	0x0020
        /*0034*/ 	.byte	0x00, 0xf0, 0x21, 0x00


	//----- nvinfo : EIATTR_KPARAM_INFO
	.align		4
.L_119:
        /*0038*/ 	.byte	0x04, 0x17
        /*003a*/ 	.short	(.L_121 - .L_120)
.L_120:
        /*003c*/ 	.word	0x00000000
        /*0040*/ 	.short	0x0003
        /*0042*/ 	.short	0x0018
        /*0044*/ 	.byte	0x00, 0xf0, 0x11, 0x00


	//----- nvinfo : EIATTR_KPARAM_INFO
	.align		4
.L_121:
        /*0048*/ 	.byte	0x04, 0x17
        /*004a*/ 	.short	(.L_123 - .L_122)
.L_122:
        /*004c*/ 	.word	0x00000000
        /*0050*/ 	.short	0x0002
        /*0052*/ 	.short	0x0010
        /*0054*/ 	.byte	0x00, 0xf5, 0x21, 0x00


	//----- nvinfo : EIATTR_KPARAM_INFO
	.align		4
.L_123:
        /*0058*/ 	.byte	0x04, 0x17
        /*005a*/ 	.short	(.L_125 - .L_124)
.L_124:
        /*005c*/ 	.word	0x00000000
        /*0060*/ 	.short	0x0001
        /*0062*/ 	.short	0x0008
        /*0064*/ 	.byte	0x00, 0xf5, 0x21, 0x00


	//----- nvinfo : EIATTR_KPARAM_INFO
	.align		4
.L_125:
        /*0068*/ 	.byte	0x04, 0x17
        /*006a*/ 	.short	(.L_127 - .L_126)
.L_126:
        /*006c*/ 	.word	0x00000000
        /*0070*/ 	.short	0x0000
        /*0072*/ 	.short	0x0000
        /*0074*/ 	.byte	0x00, 0xf5, 0x21, 0x00


	//----- nvinfo : EIATTR_SPARSE_MMA_MASK
	.align		4
.L_127:
        /*0078*/ 	.byte	0x03, 0x50
        /*007a*/ 	.short	0x0000


	//----- nvinfo : EIATTR_MAXREG_COUNT
	.align		4
        /*007c*/ 	.byte	0x03, 0x1b
        /*007e*/ 	.short	0x00ff


	//----- nvinfo : EIATTR_MERCURY_ISA_VERSION
	.align		4
        /*0080*/ 	.byte	0x03, 0x5f
        /*0082*/ 	.short	0x0101


	//----- nvinfo : EIATTR_VRC_CTA_INIT_COUNT
	.align		4
        /*0084*/ 	.byte	0x02, 0x4a
	.zero		1
	.zero		1


	//----- nvinfo : EIATTR_EXIT_INSTR_OFFSETS
	.align		4
        /*0088*/ 	.byte	0x04, 0x1c
        /*008a*/ 	.short	(.L_129 - .L_128)


	//   ....[0]....
.L_128:
        /*008c*/ 	.word	0x000000d0


	//   ....[1]....
        /*0090*/ 	.word	0x00000790


	//----- nvinfo : EIATTR_CRS_STACK_SIZE
	.align		4
.L_129:
        /*0094*/ 	.byte	0x04, 0x1e
        /*0096*/ 	.short	(.L_131 - .L_130)
.L_130:
        /*0098*/ 	.word	0x00000000


	//----- nvinfo : EIATTR_CBANK_PARAM_SIZE
	.align		4
.L_131:
        /*009c*/ 	.byte	0x03, 0x19
        /*009e*/ 	.short	0x0038


	//----- nvinfo : EIATTR_PARAM_CBANK
	.align		4
        /*00a0*/ 	.byte	0x04, 0x0a
        /*00a2*/ 	.short	(.L_133 - .L_132)
	.align		4
.L_132:
        /*00a4*/ 	.word	index@(.nv.constant0._Z13interp_kernelPKdS0_P7double2iddS2_)
        /*00a8*/ 	.short	0x0380
        /*00aa*/ 	.short	0x0038


	//----- nvinfo : EIATTR_SW_WAR
	.align		4
.L_133:
        /*00ac*/ 	.byte	0x04, 0x36
        /*00ae*/ 	.short	(.L_135 - .L_134)
.L_134:
        /*00b0*/ 	.word	0x00000008
.L_135:


//--------------------- .nv.info._Z13sins2x_kernelddddddiiiiiPdS_S_S_Pi --------------------------
	.section	.nv.info._Z13sins2x_kernelddddddiiiiiPdS_S_S_Pi,"",@"SHT_CUDA_INFO"
	.sectionflags	@""
	.align	4


	//----- nvinfo : EIATTR_CUDA_API_VERSION
	.align		4
        /*0000*/ 	.byte	0x04, 0x37
        /*0002*/ 	.short	(.L_137 - .L_136)
.L_136:
        /*0004*/ 	.word	0x00000082


	//----- nvinfo : EIATTR_KPARAM_INFO
	.align		4
.L_137:
        /*0008*/ 	.byte	0x04, 0x17
        /*000a*/ 	.short	(.L_139 - .L_138)
.L_138:
        /*000c*/ 	.word	0x00000000
        /*0010*/ 	.short	0x000f
        /*0012*/ 	.short	0x0068
        /*0014*/ 	.byte	0x00, 0xf5, 0x21, 0x00


	//----- nvinfo : EIATTR_KPARAM_INFO
	.align		4
.L_139:
        /*0018*/ 	.byte	0x04, 0x17
        /*001a*/ 	.short	(.L_141 - .L_140)
.L_140:
        /*001c*/ 	.word	0x00000000
        /*0020*/ 	.short	0x000e
        /*0022*/ 	.short	0x0060
        /*0024*/ 	.byte	0x00, 0xf5, 0x21, 0x00


	//----- nvinfo : EIATTR_KPARAM_INFO
	.align		4
.L_141:
        /*0028*/ 	.byte	0x04, 0x17
        /*002a*/ 	.short	(.L_143 - .L_142)
.L_142:
        /*002c*/ 	.word	0x00000000
        /*0030*/ 	.short	0x000d
        /*0032*/ 	.short	0x0058
        /*0034*/ 	.byte	0x00, 0xf5, 0x21, 0x00


	//----- nvinfo : EIATTR_KPARAM_INFO
	.align		4
.L_143:
        /*0038*/ 	.byte	0x04, 0x17
        /*003a*/ 	.short	(.L_145 - .L_144)
.L_144:
        /*003c*/ 	.word	0x00000000
        /*0040*/ 	.short	0x000c
        /*0042*/ 	.short	0x0050
        /*0044*/ 	.byte	0x00, 0xf5, 0x21, 0x00


	//----- nvinfo : EIATTR_KPARAM_INFO
	.align		4
.L_145:
        /*0048*/ 	.byte	0x04, 0x17
        /*004a*/ 	.short	(.L_147 - .L_146)
.L_146:
        /*004c*/ 	.word	0x00000000
        /*0050*/ 	.short	0x000b
        /*0052*/ 	.short	0x0048
        /*0054*/ 	.byte	0x00, 0xf5, 0x21, 0x00


	//----- nvinfo : EIATTR_KPARAM_INFO
	.align		4
.L_147:
        /*0058*/ 	.byte	0x04, 0x17
        /*005a*/ 	.short	(.L_149 - .L_148)
.L_148:
        /*005c*/ 	.word	0x00000000
        /*0060*/ 	.short	0x000a
        /*0062*/ 	.short	0x0040
        /*0064*/ 	.byte	0x00, 0xf0, 0x11, 0x00


	//----- nvinfo : EIATTR_KPARAM_INFO
	.align		4
.L_149:
        /*0068*/ 	.byte	0x04, 0x17
        /*006a*/ 	.short	(.L_151 - .L_150)
.L_150:
        /*006c*/ 	.word	0x00000000
        /*0070*/ 	.short	0x0009
        /*0072*/ 	.short	0x003c
        /*0074*/ 	.byte	0x00, 0xf0, 0x11, 0x00


	//----- nvinfo : EIATTR_KPARAM_INFO
	.align		4
.L_151:
        /*0078*/ 	.byte	0x04, 0x17
        /*007a*/ 	.short	(.L_153 - .L_152)
.L_152:
        /*007c*/ 	.word	0x00000000
        /*0080*/ 	.short	0x0008
        /*0082*/ 	.short	0x0038
        /*0084*/ 	.byte	0x00, 0xf0, 0x11, 0x00


	//----- nvinfo : EIATTR_KPARAM_INFO
	.align		4
.L_153:
        /*0088*/ 	.byte	0x04, 0x17
        /*008a*/ 	.short	(.L_155 - .L_154)
.L_154:
        /*008c*/ 	.word	0x00000000
        /*0090*/ 	.short	0x0007
        /*0092*/ 	.short	0x0034
        /*0094*/ 	.byte	0x00, 0xf0, 0x11, 0x00


	//----- nvinfo : EIATTR_KPARAM_INFO
	.align		4
.L_155:
        /*0098*/ 	.byte	0x04, 0x17
        /*009a*/ 	.short	(.L_157 - .L_156)
.L_156:
        /*009c*/ 	.word	0x00000000
        /*00a0*/ 	.short	0x0006
        /*00a2*/ 	.short	0x0030
        /*00a4*/ 	.byte	0x00, 0xf0, 0x11, 0x00


	//----- nvinfo : EIATTR_KPARAM_INFO
	.align		4
.L_157:
        /*00a8*/ 	.byte	0x04, 0x17
        /*00aa*/ 	.short	(.L_159 - .L_158)
.L_158:
        /*00ac*/ 	.word	0x00000000
        /*00b0*/ 	.short	0x0005
        /*00b2*/ 	.short	0x0028
        /*00b4*/ 	.byte	0x00, 0xf0, 0x21, 0x00


	//----- nvinfo : EIATTR_KPARAM_INFO
	.align		4
.L_159:
        /*00b8*/ 	.byte	0x04, 0x17
        /*00ba*/ 	.short	(.L_161 - .L_160)
.L_160:
        /*00bc*/ 	.word	0x00000000
        /*00c0*/ 	.short	0x0004
        /*00c2*/ 	.short	0x0020
        /*00c4*/ 	.byte	0x00, 0xf0, 0x21, 0x00


	//----- nvinfo : EIATTR_KPARAM_INFO
	.align		4
.L_161:
        /*00c8*/ 	.byte	0x04, 0x17
        /*00ca*/ 	.short	(.L_163 - .L_162)
.L_162:
        /*00cc*/ 	.word	0x00000000
        /*00d0*/ 	.short	0x0003
        /*00d2*/ 	.short	0x0018
        /*00d4*/ 	.byte	0x00, 0xf0, 0x21, 0x00


	//----- nvinfo : EIATTR_KPARAM_INFO
	.align		4
.L_163:
        /*00d8*/ 	.byte	0x04, 0x17
        /*00da*/ 	.short	(.L_165 - .L_164)
.L_164:
        /*00dc*/ 	.word	0x00000000
        /*00e0*/ 	.short	0x0002
        /*00e2*/ 	.short	0x0010
        /*00e4*/ 	.byte	0x00, 0xf0, 0x21, 0x00


	//----- nvinfo : EIATTR_KPARAM_INFO
	.align		4
.L_165:
        /*00e8*/ 	.byte	0x04, 0x17
        /*00ea*/ 	.short	(.L_167 - .L_166)
.L_166:
        /*00ec*/ 	.word	0x00000000
        /*00f0*/ 	.short	0x0001
        /*00f2*/ 	.short	0x0008
        /*00f4*/ 	.byte	0x00, 0xf0, 0x21, 0x00


	//----- nvinfo : EIATTR_KPARAM_INFO
	.align		4
.L_167:
        /*00f8*/ 	.byte	0x04, 0x17
        /*00fa*/ 	.short	(.L_169 - .L_168)
.L_168:
        /*00fc*/ 	.word	0x00000000
        /*0100*/ 	.short	0x0000
        /*0102*/ 	.short	0x0000
        /*0104*/ 	.byte	0x00, 0xf0, 0x21, 0x00


	//----- nvinfo : EIATTR_SPARSE_MMA_MASK
	.align		4
.L_169:
        /*0108*/ 	.byte	0x03, 0x50
        /*010a*/ 	.short	0x0000


	//----- nvinfo : EIATTR_MAXREG_COUNT
	.align		4
        /*010c*/ 	.byte	0x03, 0x1b
        /*010e*/ 	.short	0x00ff


	//----- nvinfo : EIATTR_MERCURY_ISA_VERSION
	.align		4
        /*0110*/ 	.byte	0x03, 0x5f
        /*0112*/ 	.short	0x0101


	//----- nvinfo : EIATTR_VRC_CTA_INIT_COUNT
	.align		4
        /*0114*/ 	.byte	0x02, 0x4a
	.zero		1
	.zero		1


	//----- nvinfo : EIATTR_EXIT_INSTR_OFFSETS
	.align		4
        /*0118*/ 	.byte	0x04, 0x1c
        /*011a*/ 	.short	(.L_171 - .L_170)


	//   ....[0]....
.L_170:
        /*011c*/ 	.word	0x00000110


	//   ....[1]....
        /*0120*/ 	.word	0x00001080


	//   ....[2]....
        /*0124*/ 	.word	0x00001c90


	//----- nvinfo : EIATTR_CRS_STACK_SIZE
	.align		4
.L_171:
        /*0128*/ 	.byte	0x04, 0x1e
        /*012a*/ 	.short	(.L_173 - .L_172)
.L_172:
        /*012c*/ 	.word	0x00000000


	//----- nvinfo : EIATTR_CBANK_PARAM_SIZE
	.align		4
.L_173:
        /*0130*/ 	.byte	0x03, 0x19
        /*0132*/ 	.short	0x0070


	//----- nvinfo : EIATTR_PARAM_CBANK
	.align		4
        /*0134*/ 	.byte	0x04, 0x0a
        /*0136*/ 	.short	(.L_175 - .L_174)
	.align		4
.L_174:
        /*0138*/ 	.word	index@(.nv.constant0._Z13sins2x_kernelddddddiiiiiPdS_S_S_Pi)
        /*013c*/ 	.short	0x0380
        /*013e*/ 	.short	0x0070


	//----- nvinfo : EIATTR_SW_WAR
	.align		4
.L_175:
        /*0140*/ 	.byte	0x04, 0x36
        /*0142*/ 	.short	(.L_177 - .L_176)
.L_176:
        /*0144*/ 	.word	0x00000008
.L_177:


//--------------------- .nv.info._Z13sinx2s_kernelddddddddiiiiPdS_S_S_Pi --------------------------
	.section	.nv.info._Z13sinx2s_kernelddddddddiiiiPdS_S_S_Pi,"",@"SHT_CUDA_INFO"
	.sectionflags	@""
	.align	4


	//----- nvinfo : EIATTR_CUDA_API_VERSION
	.align		4
        /*0000*/ 	.byte	0x04, 0x37
        /*0002*/ 	.short	(.L_179 - .L_178)
.L_178:
        /*0004*/ 	.word	0x00000082


	//----- nvinfo : EIATTR_KPARAM_INFO
	.align		4
.L_179:
        /*0008*/ 	.byte	0x04, 0x17
        /*000a*/ 	.short	(.L_181 - .L_180)
.L_180:
        /*000c*/ 	.word	0x00000000
        /*0010*/ 	.short	0x0010
        /*0012*/ 	.short	0x0070
        /*0014*/ 	.byte	0x00, 0xf5, 0x21, 0x00


	//----- nvinfo : EIATTR_KPARAM_INFO
	.align		4
.L_181:
        /*0018*/ 	.byte	0x04, 0x17
        /*001a*/ 	.short	(.L_183 - .L_182)
.L_182:
        /*001c*/ 	.word	0x00000000
        /*0020*/ 	.short	0x000f
        /*0022*/ 	.short	0x0068
        /*0024*/ 	.byte	0x00, 0xf5, 0x21, 0x00


	//----- nvinfo : EIATTR_KPARAM_INFO
	.align		4
.L_183:
        /*0028*/ 	.byte	0x04, 0x17
        /*002a*/ 	.short	(.L_185 - .L_184)
.L_184:
        /*002c*/ 	.word	0x00000000
        /*0030*/ 	.short	0x000e
        /*0032*/ 	.short	0x0060
        /*0034*/ 	.byte	0x00, 0xf5, 0x21, 0x00


	//----- nvinfo : EIATTR_KPARAM_INFO
	.align		4
.L_185:
        /*0038*/ 	.byte	0x04, 0x17
        /*003a*/ 	.short	(.L_187 - .L_186)
.L_186:
        /*003c*/ 	.word	0x00000000
        /*0040*/ 	.short	0x000d
        /*0042*/ 	.short	0x0058
        /*0044*/ 	.byte	0x00, 0xf5, 0x21, 0x00


	//----- nvinfo : EIATTR_KPARAM_INFO
	.align		4
.L_187:
        /*0048*/ 	.byte	0x04, 0x17
        /*004a*/ 	.short	(.L_189 - .L_188)
.L_188:
        /*004c*/ 	.word	0x00000000
        /*0050*/ 	.short	0x000c
        /*0052*/ 	.short	0x0050
        /*0054*/ 	.byte	0x00, 0xf5, 0x21, 0x00


	//----- nvinfo : EIATTR_KPARAM_INFO
	.align		4
.L_189:
        /*0058*/ 	.byte	0x04, 0x17
        /*005a*/ 	.short	(.L_191 - .L_190)
.L_190:
        /*005c*/ 	.word	0x00000000
        /*0060*/ 	.short	0x000b
        /*0062*/ 	.short	0x004c
        /*0064*/ 	.byte	0x00, 0xf0, 0x11, 0x00


	//----- nvinfo : EIATTR_KPARAM_INFO
	.align		4
.L_191:
        /*0068*/ 	.byte	0x04, 0x17
        /*006a*/ 	.short	(.L_193 - .L_192)
.L_192:
        /*006c*/ 	.word	0x00000000
        /*0070*/ 	.short	0x000a
        /*0072*/ 	.short	0x0048
        /*0074*/ 	.byte	0x00, 0xf0, 0x11, 0x00


	//----- nvinfo : EIATTR_KPARAM_INFO
	.align		4
.L_193:
        /*0078*/ 	.byte	0x04, 0x17
        /*007a*/ 	.short	(.L_195 - .L_194)
.L_194:
        /*007c*/ 	.word	0x00000000
        /*0080*/ 	.short	0x0009
        /*0082*/ 	.short	0x0044
        /*0084*/ 	.byte	0x00, 0xf0, 0x11, 0x00


	//----- nvinfo : EIATTR_KPARAM_INFO
	.align		4
.L_195:
        /*0088*/ 	.byte	0x04, 0x17
        /*008a*/ 	.short	(.L_197 - .L_196)
.L_196:
        /*008c*/ 	.word	0x00000000
        /*0090*/ 	.short	0x0008
        /*0092*/ 	.short	0x0040
        /*0094*/ 	.byte	0x00, 0xf0, 0x11, 0x00


	//----- nvinfo : EIATTR_KPARAM_INFO
	.align		4
.L_197:
        /*0098*/ 	.byte	0x04, 0x17
        /*009a*/ 	.short	(.L_199 - .L_198)
.L_198:
        /*009c*/ 	.word	0x00000000
        /*00a0*/ 	.short	0x0007
        /*00a2*/ 	.short	0x0038
        /*00a4*/ 	.byte	0x00, 0xf0, 0x21, 0x00


	//----- nvinfo : EIATTR_KPARAM_INFO
	.align		4
.L_199:
        /*00a8*/ 	.byte	0x04, 0x17
        /*00aa*/ 	.short	(.L_201 - .L_200)
.L_200:
        /*00ac*/ 	.word	0x00000000
        /*00b0*/ 	.short	0x0006
        /*00b2*/ 	.short	0x0030
        /*00b4*/ 	.byte	0x00, 0xf0, 0x21, 0x00


	//----- nvinfo : EIATTR_KPARAM_INFO
	.align		4
.L_201:
        /*00b8*/ 	.byte	0x04, 0x17
        /*00ba*/ 	.short	(.L_203 - .L_202)
.L_202:
        /*00bc*/ 	.word	0x00000000
        /*00c0*/ 	.short	0x0005
        /*00c2*/ 	.short	0x0028
        /*00c4*/ 	.byte	0x00, 0xf0, 0x21, 0x00


	//----- nvinfo : EIATTR_KPARAM_INFO
	.align		4
.L_203:
        /*00c8*/ 	.byte	0x04, 0x17
        /*00ca*/ 	.short	(.L_205 - .L_204)
.L_204:
        /*00cc*/ 	.word	0x00000000
        /*00d0*/ 	.short	0x0004
        /*00d2*/ 	.short	0x0020
        /*00d4*/ 	.byte	0x00, 0xf0, 0x21, 0x00


	//----- nvinfo : EIATTR_KPARAM_INFO
	.align		4
.L_205:
        /*00d8*/ 	.byte	0x04, 0x17
        /*00da*/ 	.short	(.L_207 - .L_206)
.L_206:
        /*00dc*/ 	.word	0x00000000
        /*00e0*/ 	.short	0x0003
        /*00e2*/ 	.short	0x0018
        /*00e4*/ 	.byte	0x00, 0xf0, 0x21, 0x00


	//----- nvinfo : EIATTR_KPARAM_INFO
	.align		4
.L_207:
        /*00e8*/ 	.byte	0x04, 0x17
        /*00ea*/ 	.short	(.L_209 - .L_208)
.L_208:
        /*00ec*/ 	.word	0x00000000
        /*00f0*/ 	.short	0x0002
        /*00f2*/ 	.short	0x0010
        /*00f4*/ 	.byte	0x00, 0xf0, 0x21, 0x00


	//----- nvinfo : EIATTR_KPARAM_INFO
	.align		4
.L_209:
        /*00f8*/ 	.byte	0x04, 0x17
        /*00fa*/ 	.short	(.L_211 - .L_210)
.L_210:
        /*00fc*/ 	.word	0x00000000
        /*0100*/ 	.short	0x0001
        /*0102*/ 	.short	0x0008
        /*0104*/ 	.byte	0x00, 0xf0, 0x21, 0x00


	//----- nvinfo : EIATTR_KPARAM_INFO
	.align		4
.L_211:
        /*0108*/ 	.byte	0x04, 0x17
        /*010a*/ 	.short	(.L_213 - .L_212)
.L_212:
        /*010c*/ 	.word	0x00000000
        /*0110*/ 	.short	0x0000
        /*0112*/ 	.short	0x0000
        /*0114*/ 	.byte	0x00, 0xf0, 0x21, 0x00


	//----- nvinfo : EIATTR_SPARSE_MMA_MASK
	.align		4
.L_213:
        /*0118*/ 	.byte	0x03, 0x50
        /*011a*/ 	.short	0x0000


	//----- nvinfo : EIATTR_MAXREG_COUNT
	.align		4
        /*011c*/ 	.byte	0x03, 0x1b
        /*011e*/ 	.short	0x00ff


	//----- nvinfo : EIATTR_MERCURY_ISA_VERSION
	.align		4
        /*0120*/ 	.byte	0x03, 0x5f
        /*0122*/ 	.short	0x0101


	//----- nvinfo : EIATTR_VRC_CTA_INIT_COUNT
	.align		4
        /*0124*/ 	.byte	0x02, 0x4a
	.zero		1
	.zero		1


	//----- nvinfo : EIATTR_EXIT_INSTR_OFFSETS
	.align		4
        /*0128*/ 	.byte	0x04, 0x1c
        /*012a*/ 	.short	(.L_215 - .L_214)


	//   ....[0]....
.L_214:
        /*012c*/ 	.word	0x000000f0


	//   ....[1]....
        /*0130*/ 	.word	0x00001470


	//   ....[2]....
        /*0134*/ 	.word	0x00001dd0


	//   ....[3]....
        /*0138*/ 	.word	0x00001e20


	//   ....[4]....
        /*013c*/ 	.word	0x000023d0


	//   ....[5]....
        /*0140*/ 	.word	0x00002b80


	//   ....[6]....
        /*0144*/ 	.word	0x00002c90


	//   ....[7]....
        /*0148*/ 	.word	0x00003470


	//----- nvinfo : EIATTR_CRS_STACK_SIZE
	.align		4
.L_215:
        /*014c*/ 	.byte	0x04, 0x1e
        /*014e*/ 	.short	(.L_217 - .L_216)
.L_216:
        /*0150*/ 	.word	0x00000000


	//----- nvinfo : EIATTR_CBANK_PARAM_SIZE
	.align		4
.L_217:
        /*0154*/ 	.byte	0x03, 0x19
        /*0156*/ 	.short	0x0078


	//----- nvinfo : EIATTR_PARAM_CBANK
	.align		4
        /*0158*/ 	.byte	0x04, 0x0a
        /*015a*/ 	.short	(.L_219 - .L_218)
	.align		4
.L_218:
        /*015c*/ 	.word	index@(.nv.constant0._Z13sinx2s_kernelddddddddiiiiPdS_S_S_Pi)
        /*0160*/ 	.short	0x0380
        /*0162*/ 	.short	0x0078


	//----- nvinfo : EIATTR_SW_WAR
	.align		4
.L_219:
        /*0164*/ 	.byte	0x04, 0x36
        /*0166*/ 	.short	(.L_221 - .L_220)
.L_220:
        /*0168*/ 	.word	0x00000008
.L_221:


//--------------------- .nv.callgraph             --------------------------
	.section	.nv.callgraph,"",@"SHT_CUDA_CALLGRAPH"
	.align	4
	.sectionentsize	8
	.align		4
        /*0000*/ 	.word	0x00000000
	.align		4
        /*0004*/ 	.word	0xffffffff
	.align		4
        /*0008*/ 	.word	0x00000000
	.align		4
        /*000c*/ 	.word	0xfffffffe
	.align		4
        /*0010*/ 	.word	0x00000000
	.align		4
        /*0014*/ 	.word	0xfffffffd
	.align		4
        /*0018*/ 	.word	0x00000000
	.align		4
        /*001c*/ 	.word	0xfffffffc


//--------------------- .nv.constant4             --------------------------
	.section	.nv.constant4,"a",@progbits
	.align	8
	.align		8
.nv.constant4:
        /*0000*/ 	.dword	__cudart_i2opi_d
	.align		8
        /*0008*/ 	.dword	__cudart_sin_cos_coeffs


//--------------------- .text._Z13coord_convertddddddddiiddddddiiiiiPdS_S_S_P7double2iddS1_Pi --------------------------
	.section	.text._Z13coord_convertddddddddiiddddddiiiiiPdS_S_S_P7double2iddS1_Pi,"ax",@progbits
	.align	128
        .global         _Z13coord_convertddddddddiiddddddiiiiiPdS_S_S_P7double2iddS1_Pi
        .type           _Z13coord_convertddddddddiiddddddiiiiiPdS_S_S_P7double2iddS1_Pi,@function
        .size           _Z13coord_convertddddddddiiddddddiiiiiPdS_S_S_P7double2iddS1_Pi,(.L_x_163 - _Z13coord_convertddddddddiiddddddiiiiiPdS_S_S_P7double2iddS1_Pi)
        .other          _Z13coord_convertddddddddiiddddddiiiiiPdS_S_S_P7double2iddS1_Pi,@"STO_CUDA_ENTRY STV_DEFAULT"
_Z13coord_convertddddddddiiddddddiiiiiPdS_S_S_P7double2iddS1_Pi:
.text._Z13coord_convertddddddddiiddddddiiiiiPdS_S_S_P7double2iddS1_Pi:
[----:B------:R-:W0:Y:S01]  /*0000*/  LDC R1, c[0x0][0x37c] ;  /* 0x0000df00ff017b82 */ /* 0x000e220000000800 */
[----:B------:R-:W1:Y:S07]  /*0010*/  S2R R5, SR_TID.Y ;  /* 0x0000000000057919 */ /* 0x000e6e0000002200 */
[----:B------:R-:W1:Y:S01]  /*0020*/  S2UR UR6, SR_CTAID.Y ;  /* 0x00000000000679c3 */ /* 0x000e620000002600 */
[----:B------:R-:W2:Y:S01]  /*0030*/  LDCU.64 UR4, c[0x0][0x3c0] ;  /* 0x00007800ff0477ac */ /* 0x000ea20008000a00 */
[----:B------:R-:W-:Y:S01]  /*0040*/  BSSY.RECONVERGENT B0, `(.L_x_0) ;  /* 0x0000342000007945 */ /* 0x000fe20003800200 */
[----:B------:R-:W3:Y:S01]  /*0050*/  S2R R3, SR_TID.X ;  /* 0x0000000000037919 */ /* 0x000ee20000002100 */
[----:B0-----:R-:W-:-:S04]  /*0060*/  VIADD R1, R1, 0xffffffd8 ;  /* 0xffffffd801017836 */ /* 0x001fc80000000000 */
[----:B------:R-:W1:Y:S08]  /*0070*/  LDC R0, c[0x0][0x364] ;  /* 0x0000d900ff007b82 */ /* 0x000e700000000800 */
[----:B------:R-:W3:Y:S01]  /*0080*/  S2UR UR8, SR_CTAID.X ;  /* 0x00000000000879c3 */ /* 0x000ee20000002500 */
[----:B--2---:R-:W-:-:S04]  /*0090*/  UISETP.GT.AND UP0, UPT, UR5, URZ, UPT ;  /* 0x000000ff0500728c */ /* 0x004fc8000bf04270 */
[----:B------:R-:W-:-:S03]  /*00a0*/  USEL UR5, UR5, 0x1, UP0 ;  /* 0x0000000105057887 */ /* 0x000fc60008000000 */
[----:B------:R-:W3:Y:S01]  /*00b0*/  LDC R4, c[0x0][0x360] ;  /* 0x0000d800ff047b82 */ /* 0x000ee20000000800 */
[----:B------:R-:W-:Y:S01]  /*00c0*/  USEL UR4, UR4, 0x1, UP0 ;  /* 0x0000000104047887 */ /* 0x000fe20008000000 */
[----:B-1----:R-:W-:Y:S01]  /*00d0*/  IMAD R5, R0, UR6, R5 ;  /* 0x0000000600057c24 */ /* 0x002fe2000f8e0205 */
[----:B------:R-:W0:Y:S04]  /*00e0*/  LDCU.64 UR6, c[0x0][0x358] ;  /* 0x00006b00ff0677ac */ /* 0x000e280008000a00 */
[----:B------:R-:W-:Y:S01]  /*00f0*/  ISETP.GT.U32.AND P0, PT, R5, UR5, PT ;  /* 0x0000000505007c0c */ /* 0x000fe2000bf04070 */
[----:B---3--:R-:W-:-:S05]  /*0100*/  IMAD R0, R4, UR8, R3 ;  /* 0x0000000804007c24 */ /* 0x008fca000f8e0203 */
[----:B------:R-:W-:-:S13]  /*0110*/  ISETP.GT.OR P0, PT, R0, UR4, P0 ;  /* 0x0000000400007c0c */ /* 0x000fda0008704670 */
[----:B0-----:R-:W-:Y:S05]  /*0120*/  @P0 BRA `(.L_x_1) ;  /* 0x0000003000cc0947 */ /* 0x001fea0003800000 */
[----:B------:R-:W0:Y:S01]  /*0130*/  LDC.64 R2, c[0x0][0x410] ;  /* 0x00010400ff027b82 */ /* 0x000e220000000a00 */
[----:B------:R-:W1:Y:S01]  /*0140*/  LDCU UR5, c[0x0][0x404] ;  /* 0x00008080ff0577ac */ /* 0x000e620008000800 */
[----:B------:R-:W2:Y:S06]  /*0150*/  LDCU.128 UR12, c[0x0][0x390] ;  /* 0x00007200ff0c77ac */ /* 0x000eac0008000c00 */
[----:B------:R-:W3:Y:S01]  /*0160*/  LDC.64 R6, c[0x0][0x418] ;  /* 0x00010600ff067b82 */ /* 0x000ee20000000a00 */
[----:B------:R-:W4:Y:S07]  /*0170*/  LDCU.64 UR8, c[0x0][0x3a0] ;  /* 0x00007400ff0877ac */ /* 0x000f2e0008000a00 */
[----:B------:R-:W5:Y:S01]  /*0180*/  LDC.64 R16, c[0x0][0x3b0] ;  /* 0x0000ec00ff107b82 */ /* 0x000f620000000a00 */
[----:B-1----:R-:W-:-:S04]  /*0190*/  IMAD R9, R0, UR5, RZ ;  /* 0x0000000500097c24 */ /* 0x002fc8000f8e02ff */
[----:B0-----:R-:W-:-:S04]  /*01a0*/  IMAD.WIDE R2, R9, 0x8, R2 ;  /* 0x0000000809027825 */ /* 0x001fc800078e0202 */
[----:B------:R-:W-:Y:S02]  /*01b0*/  IMAD R9, R5, UR5, RZ ;  /* 0x0000000505097c24 */ /* 0x000fe4000f8e02ff */
[----:B------:R-:W2:Y:S02]  /*01c0*/  LDG.E.64 R2, desc[UR6][R2.64] ;  /* 0x0000000602027981 */ /* 0x000ea4000c1e1b00 */
[----:B---3--:R-:W-:-:S06]  /*01d0*/  IMAD.WIDE R6, R9, 0x8, R6 ;  /* 0x0000000809067825 */ /* 0x008fcc00078e0206 */
[----:B------:R-:W3:Y:S01]  /*01e0*/  LDG.E.64 R6, desc[UR6][R6.64] ;  /* 0x0000000606067981 */ /* 0x000ee2000c1e1b00 */
[----:B-----5:R-:W-:Y:S02]  /*01f0*/  DSETP.NEU.AND P0, PT, R16, RZ, PT ;  /* 0x000000ff1000722a */ /* 0x020fe40003f0d000 */
[----:B--2---:R-:W-:Y:S02]  /*0200*/  DADD R12, R2, UR12 ;  /* 0x0000000c020c7e29 */ /* 0x004fe40008000000 */
[----:B---3--:R-:W-:-:S06]  /*0210*/  DADD R14, R6, UR14 ;  /* 0x0000000e060e7e29 */ /* 0x008fcc0008000000 */
[----:B----4-:R-:W-:Y:S02]  /*0220*/  DMUL R12, R12, UR8 ;  /* 0x000000080c0c7c28 */ /* 0x010fe40008000000 */
[----:B------:R-:W-:-:S06]  /*0230*/  DMUL R14, R14, UR8 ;  /* 0x000000080e0e7c28 */ /* 0x000fcc0008000000 */
[----:B------:R-:W-:-:S08]  /*0240*/  DMUL R8, R12, R12 ;  /* 0x0000000c0c087228 */ /* 0x000fd00000000000 */
[----:B------:R-:W-:Y:S01]  /*0250*/  DFMA R2, R14, R14, R8 ;  /* 0x0000000e0e02722b */ /* 0x000fe20000000008 */
[----:B------:R-:W-:Y:S10]  /*0260*/  @P0 BRA `(.L_x_2) ;  /* 0x0000001c00000947 */ /* 0x000ff40003800000 */
[----:B------:R-:W-:Y:S01]  /*0270*/  DSETP.NEU.AND P0, PT, R2, RZ, PT ;  /* 0x000000ff0200722a */ /* 0x000fe20003f0d000 */
[----:B------:R-:W-:-:S13]  /*0280*/  BSSY.RECONVERGENT B1, `(.L_x_3) ;  /* 0x0000085000017945 */ /* 0x000fda0003800200 */
[----:B------:R-:W-:Y:S05]  /*0290*/  @!P0 BRA `(.L_x_4) ;  /* 0x0000000400f48947 */ /* 0x000fea0003800000 */
[----:B------:R-:W-:Y:S01]  /*02a0*/  DADD R10, -RZ, |R12| ;  /* 0x00000000ff0a7229 */ /* 0x000fe2000000050c */
[----:B------:R-:W-:Y:S01]  /*02b0*/  IMAD.MOV.U32 R6, RZ, RZ, 0x1 ;  /* 0x00000001ff067424 */ /* 0x000fe200078e00ff */
[--C-:B------:R-:W-:Y:S01]  /*02c0*/  DADD R18, -RZ, |R14|.reuse ;  /* 0x00000000ff127229 */ /* 0x100fe2000000050e */
[----:B------:R-:W-:Y:S01]  /*02d0*/  BSSY.RECONVERGENT B2, `(.L_x_5) ;  /* 0x0000018000027945 */ /* 0x000fe20003800200 */
[----:B------:R-:W-:-:S08]  /*02e0*/  DSETP.GT.AND P1, PT, |R12|, |R14|, PT ;  /* 0x4000000e0c00722a */ /* 0x000fd00003f24200 */
[----:B------:R-:W-:Y:S02]  /*02f0*/  FSEL R17, R11, R19, P1 ;  /* 0x000000130b117208 */ /* 0x000fe40000800000 */
[----:B------:R-:W-:Y:S02]  /*0300*/  FSEL R16, R10, R18, P1 ;  /* 0x000000120a107208 */ /* 0x000fe40000800000 */
[----:B------:R-:W0:Y:S01]  /*0310*/  MUFU.RCP64H R7, R17 ;  /* 0x0000001100077308 */ /* 0x000e220000001800 */
[----:B------:R-:W-:Y:S02]  /*0320*/  FSEL R20, R18, R10, P1 ;  /* 0x0000000a12147208 */ /* 0x000fe40000800000 */
[----:B------:R-:W-:Y:S01]  /*0330*/  FSEL R21, R19, R11, P1 ;  /* 0x0000000b13157208 */ /* 0x000fe20000800000 */
[----:B------:R-:W-:-:S03]  /*0340*/  DADD R18, -RZ, -R14 ;  /* 0x00000000ff127229 */ /* 0x000fc6000000090e */
[----:B------:R-:W-:Y:S01]  /*0350*/  FSETP.GEU.AND P2, PT, |R21|, 6.5827683646048100446e-37, PT ;  /* 0x036000001500780b */ /* 0x000fe20003f4e200 */
[----:B0-----:R-:W-:-:S08]  /*0360*/  DFMA R8, -R16, R6, 1 ;  /* 0x3ff000001008742b */ /* 0x001fd00000000106 */
[----:B------:R-:W-:-:S08]  /*0370*/  DFMA R8, R8, R8, R8 ;  /* 0x000000080808722b */ /* 0x000fd00000000008 */
[----:B------:R-:W-:-:S08]  /*0380*/  DFMA R8, R6, R8, R6 ;  /* 0x000000080608722b */ /* 0x000fd00000000006 */
[----:B------:R-:W-:-:S08]  /*0390*/  DFMA R6, -R16, R8, 1 ;  /* 0x3ff000001006742b */ /* 0x000fd00000000108 */
[----:B------:R-:W-:-:S08]  /*03a0*/  DFMA R6, R8, R6, R8 ;  /* 0x000000060806722b */ /* 0x000fd00000000008 */
[----:B------:R-:W-:-:S08]  /*03b0*/  DMUL R30, R6, R20 ;  /* 0x00000014061e7228 */ /* 0x000fd00000000000 */
[----:B------:R-:W-:-:S08]  /*03c0*/  DFMA R8, -R16, R30, R20 ;  /* 0x0000001e1008722b */ /* 0x000fd00000000114 */
[----:B------:R-:W-:-:S10]  /*03d0*/  DFMA R30, R6, R8, R30 ;  /* 0x00000008061e722b */ /* 0x000fd4000000001e */
[----:B------:R-:W-:-:S05]  /*03e0*/  FFMA R6, RZ, R17, R31 ;  /* 0x00000011ff067223 */ /* 0x000fca000000001f */
[----:B------:R-:W-:-:S13]  /*03f0*/  FSETP.GT.AND P0, PT, |R6|, 1.469367938527859385e-39, PT ;  /* 0x001000000600780b */ /* 0x000fda0003f04200 */
[----:B------:R-:W-:Y:S05]  /*0400*/  @P0 BRA P2, `(.L_x_6) ;  /* 0x0000000000100947 */ /* 0x000fea0001000000 */
[----:B------:R-:W-:Y:S01]  /*0410*/  IMAD.MOV.U32 R24, RZ, RZ, R16 ;  /* 0x000000ffff187224 */ /* 0x000fe200078e0010 */
[----:B------:R-:W-:Y:S01]  /*0420*/  MOV R6, 0x450 ;  /* 0x0000045000067802 */ /* 0x000fe20000000f00 */
[----:B------:R-:W-:-:S07]  /*0430*/  IMAD.MOV.U32 R25, RZ, RZ, R17 ;  /* 0x000000ffff197224 */ /* 0x000fce00078e0011 */
[----:B------:R-:W-:Y:S05]  /*0440*/  CALL.REL.NOINC `($__internal_0_$__cuda_sm20_div_rn_f64_full) ;  /* 0x0000005000d87944 */ /* 0x000fea0003c00000 */
.L_x_6:
[----:B------:R-:W-:Y:S05]  /*0450*/  BSYNC.RECONVERGENT B2 ;  /* 0x0000000000027941 */ /* 0x000fea0003800200 */
.L_x_5:
[----:B------:R-:W-:Y:S01]  /*0460*/  DMUL R6, R30, R30 ;  /* 0x0000001e1e067228 */ /* 0x000fe20000000000 */
[----:B------:R-:W-:Y:S01]  /*0470*/  IMAD.MOV.U32 R8, RZ, RZ, -0x2449a4b7 ;  /* 0xdbb65b49ff087424 */ /* 0x000fe200078e00ff */
[----:B------:R-:W-:Y:S01]  /*0480*/  UMOV UR8, 0x2a25ff7e ;  /* 0x2a25ff7e00087882 */ /* 0x000fe20000000000 */
[----:B------:R-:W-:Y:S01]  /*0490*/  IMAD.MOV.U32 R9, RZ, RZ, 0x3f2d3b63 ;  /* 0x3f2d3b63ff097424 */ /* 0x000fe200078e00ff */
[----:B------:R-:W-:Y:S01]  /*04a0*/  UMOV UR9, 0x3ef53e1d ;  /* 0x3ef53e1d00097882 */ /* 0x000fe20000000000 */
[----:B------:R-:W-:Y:S01]  /*04b0*/  ISETP.GE.AND P2, PT, R19, RZ, PT ;  /* 0x000000ff1300720c */ /* 0x000fe20003f46270 */
[----:B------:R-:W-:Y:S01]  /*04c0*/  @!P1 IMAD.MOV.U32 R10, RZ, RZ, 0x54442d18 ;  /* 0x54442d18ff0a9424 */ /* 0x000fe200078e00ff */
[----:B------:R-:W-:Y:S01]  /*04d0*/  DSETP.NEU.AND P3, PT, R16, RZ, PT ;  /* 0x000000ff1000722a */ /* 0x000fe20003f6d000 */
[----:B------:R-:W-:Y:S01]  /*04e0*/  @!P1 IMAD.MOV.U32 R11, RZ, RZ, 0x400921fb ;  /* 0x400921fbff0b9424 */ /* 0x000fe200078e00ff */
[C---:B------:R-:W-:Y:S01]  /*04f0*/  DFMA R8, R6.reuse, -UR8, R8 ;  /* 0x8000000806087c2b */ /* 0x040fe20008000008 */
[----:B------:R-:W-:Y:S01]  /*0500*/  UMOV UR8, 0x8dde082e ;  /* 0x8dde082e00087882 */ /* 0x000fe20000000000 */
[----:B------:R-:W-:Y:S01]  /*0510*/  UMOV UR9, 0x3f531278 ;  /* 0x3f53127800097882 */ /* 0x000fe20000000000 */
[----:B------:R-:W-:Y:S01]  /*0520*/  @P1 PLOP3.LUT P0, PT, P2, PT, PT, 0x80, 0x8 ;  /* 0x000000000008181c */ /* 0x000fe2000170f070 */
[----:B------:R-:W0:Y:S04]  /*0530*/  LDCU UR5, c[0x0][0x408] ;  /* 0x00008100ff0577ac */ /* 0x000e280008000800 */
[----:B------:R-:W-:Y:S01]  /*0540*/  DFMA R8, R6, R8, -UR8 ;  /* 0x8000000806087e2b */ /* 0x000fe20008000008 */
[----:B------:R-:W-:Y:S01]  /*0550*/  UMOV UR8, 0xc8249315 ;  /* 0xc824931500087882 */ /* 0x000fe20000000000 */
[----:B------:R-:W-:-:S02]  /*0560*/  UMOV UR9, 0x3f6f9690 ;  /* 0x3f6f969000097882 */ /* 0x000fc40000000000 */
[----:B------:R-:W-:Y:S02]  /*0570*/  @P3 IMAD.MOV.U32 R19, RZ, RZ, 0x4002d97c ;  /* 0x4002d97cff133424 */ /* 0x000fe400078e00ff */
[----:B------:R-:W-:Y:S02]  /*0580*/  @P3 IMAD.MOV.U32 R17, RZ, RZ, 0x7f3321d2 ;  /* 0x7f3321d2ff113424 */ /* 0x000fe400078e00ff */
[----:B------:R-:W-:Y:S01]  /*0590*/  DFMA R8, R6, R8, UR8 ;  /* 0x0000000806087e2b */ /* 0x000fe20008000008 */
[----:B------:R-:W-:Y:S01]  /*05a0*/  UMOV UR8, 0xabc7cf0d ;  /* 0xabc7cf0d00087882 */ /* 0x000fe20000000000 */
[----:B------:R-:W-:-:S06]  /*05b0*/  UMOV UR9, 0x3f82cf5a ;  /* 0x3f82cf5a00097882 */ /* 0x000fcc0000000000 */
[----:B------:R-:W-:Y:S01]  /*05c0*/  DFMA R8, R6, R8, -UR8 ;  /* 0x8000000806087e2b */ /* 0x000fe20008000008 */
[----:B------:R-:W-:Y:S01]  /*05d0*/  UMOV UR8, 0xb2a3bfde ;  /* 0xb2a3bfde00087882 */ /* 0x000fe20000000000 */
[----:B------:R-:W-:-:S06]  /*05e0*/  UMOV UR9, 0x3f9162b0 ;  /* 0x3f9162b000097882 */ /* 0x000fcc0000000000 */
        /* <DEDUP_REMOVED lines=39> */
[----:B------:R-:W-:-:S08]  /*0860*/  DFMA R8, R6, R8, -UR8 ;  /* 0x8000000806087e2b */ /* 0x000fd00008000008 */
[----:B------:R-:W-:-:S08]  /*0870*/  DMUL R8, R6, R8 ;  /* 0x0000000806087228 */ /* 0x000fd00000000000 */
[----:B------:R-:W-:-:S08]  /*0880*/  DFMA R30, R8, R30, R30 ;  /* 0x0000001e081e722b */ /* 0x000fd0000000001e */
[----:B------:R-:W-:Y:S02]  /*0890*/  @P1 DADD R6, -RZ, -R30 ;  /* 0x00000000ff061229 */ /* 0x000fe4000000091e */
[----:B------:R-:W-:-:S08]  /*08a0*/  @!P1 DADD R10, -R30, R10 ;  /* 0x000000001e0a9229 */ /* 0x000fd0000000010a */
[----:B------:R-:W-:Y:S01]  /*08b0*/  @P1 FSEL R8, R30, R6, !P0 ;  /* 0x000000061e081208 */ /* 0x000fe20004000000 */
[----:B------:R-:W-:Y:S01]  /*08c0*/  @P1 IMAD.MOV.U32 R6, RZ, RZ, 0x54442d18 ;  /* 0x54442d18ff061424 */ /* 0x000fe200078e00ff */
[----:B------:R-:W-:Y:S01]  /*08d0*/  @P1 FSEL R9, R31, R7, !P0 ;  /* 0x000000071f091208 */ /* 0x000fe20004000000 */
[----:B------:R-:W-:Y:S01]  /*08e0*/  @P1 IMAD.MOV.U32 R7, RZ, RZ, 0x3ff921fb ;  /* 0x3ff921fbff071424 */ /* 0x000fe200078e00ff */
[----:B------:R-:W-:-:S04]  /*08f0*/  @!P1 PLOP3.LUT P0, PT, P2, PT, PT, 0x80, 0x8 ;  /* 0x000000000008981c */ /* 0x000fc8000170f070 */
[----:B------:R-:W-:Y:S01]  /*0900*/  @P3 FSEL R19, R19, 1.8213495016098022461, !P0 ;  /* 0x3fe921fb13133808 */ /* 0x000fe20004000000 */
[----:B------:R-:W-:Y:S01]  /*0910*/  @P1 DADD R8, R8, R6 ;  /* 0x0000000008081229 */ /* 0x000fe20000000006 */
[----:B------:R-:W-:Y:S01]  /*0920*/  @P3 FSEL R17, R17, 3.37028055040000000000e+12, !P0 ;  /* 0x54442d1811113808 */ /* 0x000fe20004000000 */
[----:B------:R-:W1:Y:S04]  /*0930*/  LDC.64 R6, c[0x0][0x420] ;  /* 0x00010800ff067b82 */ /* 0x000e680000000a00 */
[----:B------:R-:W-:Y:S02]  /*0940*/  @!P1 FSEL R8, R10, R30, !P0 ;  /* 0x0000001e0a089208 */ /* 0x000fe40004000000 */
[----:B------:R-:W-:Y:S01]  /*0950*/  @!P1 FSEL R9, R11, R31, !P0 ;  /* 0x0000001f0b099208 */ /* 0x000fe20004000000 */
[C-C-:B------:R-:W-:Y:S01]  /*0960*/  @P3 DSETP.NEU.AND P1, PT, |R14|.reuse, |R12|.reuse, PT ;  /* 0x4000000c0e00322a */ /* 0x140fe20003f2d200 */
[----:B------:R-:W-:Y:S01]  /*0970*/  @!P3 FSEL R11, RZ, 2.1426990032196044922, P0 ;  /* 0x400921fbff0bb808 */ /* 0x000fe20000000000 */
[----:B------:R-:W-:Y:S01]  /*0980*/  DADD R14, |R14|, |R12| ;  /* 0x000000000e0e7229 */ /* 0x000fe2000000060c */
[----:B------:R-:W-:-:S03]  /*0990*/  @!P3 FSEL R10, RZ, 3.37028055040000000000e+12, P0 ;  /* 0x54442d18ff0ab808 */ /* 0x000fc60000000000 */
[----:B------:R-:W-:Y:S02]  /*09a0*/  @P3 FSEL R9, R19, R9, !P1 ;  /* 0x0000000913093208 */ /* 0x000fe40004800000 */
[----:B------:R-:W-:Y:S01]  /*09b0*/  @P3 FSEL R12, R17, R8, !P1 ;  /* 0x00000008110c3208 */ /* 0x000fe20004800000 */
[----:B------:R-:W-:Y:S01]  /*09c0*/  IMAD R8, R5, UR4, R0 ;  /* 0x0000000405087c24 */ /* 0x000fe2000f8e0200 */
[----:B------:R-:W-:Y:S01]  /*09d0*/  DSETP.NAN.AND P0, PT, R14, R14, PT ;  /* 0x0000000e0e00722a */ /* 0x000fe20003f08000 */
[----:B------:R-:W-:Y:S02]  /*09e0*/  @P3 IMAD.MOV.U32 R11, RZ, RZ, R9 ;  /* 0x000000ffff0b3224 */ /* 0x000fe400078e0009 */
[----:B------:R-:W-:Y:S02]  /*09f0*/  @P3 IMAD.MOV.U32 R10, RZ, RZ, R12 ;  /* 0x000000ffff0a3224 */ /* 0x000fe400078e000c */
[----:B0-----:R-:W-:Y:S01]  /*0a00*/  IMAD R9, R8, UR5, RZ ;  /* 0x0000000508097c24 */ /* 0x001fe2000f8e02ff */
[----:B------:R-:W-:-:S02]  /*0a10*/  LOP3.LUT R13, R11, 0x80000000, R13, 0xb8, !PT ;  /* 0x800000000b0d7812 */ /* 0x000fc400078eb80d */
[----:B------:R-:W-:Y:S01]  /*0a20*/  FSEL R10, R14, R10, P0 ;  /* 0x0000000a0e0a7208 */ /* 0x000fe20000000000 */
[----:B-1----:R-:W-:Y:S01]  /*0a30*/  IMAD.WIDE R6, R9, 0x8, R6 ;  /* 0x0000000809067825 */ /* 0x002fe200078e0206 */
[----:B------:R-:W-:-:S05]  /*0a40*/  FSEL R11, R15, R13, P0 ;  /* 0x0000000d0f0b7208 */ /* 0x000fca0000000000 */
[----:B------:R0:W-:Y:S01]  /*0a50*/  STG.E.64 desc[UR6][R6.64], R10 ;  /* 0x0000000a06007986 */ /* 0x0001e2000c101b06 */
[----:B------:R-:W-:Y:S05]  /*0a60*/  BRA `(.L_x_7) ;  /* 0x0000000000187947 */ /* 0x000fea0003800000 */
.L_x_4:
[----:B------:R-:W0:Y:S01]  /*0a70*/  LDC.64 R6, c[0x0][0x420] ;  /* 0x00010800ff067b82 */ /* 0x000e220000000a00 */
[----:B------:R-:W1:Y:S01]  /*0a80*/  LDCU UR5, c[0x0][0x408] ;  /* 0x00008100ff0577ac */ /* 0x000e620008000800 */
[----:B------:R-:W-:-:S04]  /*0a90*/  IMAD R9, R5, UR4, R0 ;  /* 0x0000000405097c24 */ /* 0x000fc8000f8e0200 */
[----:B-1----:R-:W-:-:S04]  /*0aa0*/  IMAD R9, R9, UR5, RZ ;  /* 0x0000000509097c24 */ /* 0x002fc8000f8e02ff */
[----:B0-----:R-:W-:-:S05]  /*0ab0*/  IMAD.WIDE R6, R9, 0x8, R6 ;  /* 0x0000000809067825 */ /* 0x001fca00078e0206 */
[----:B------:R1:W-:Y:S02]  /*0ac0*/  STG.E.64 desc[UR6][R6.64], RZ ;  /* 0x000000ff06007986 */ /* 0x0003e4000c101b06 */
.L_x_7:
[----:B------:R-:W-:Y:S05]  /*0ad0*/  BSYNC.RECONVERGENT B1 ;  /* 0x0000000000017941 */ /* 0x000fea0003800200 */
.L_x_3:
[----:B------:R-:W-:-:S14]  /*0ae0*/  DSETP.GEU.AND P0, PT, R2, 0.5, PT ;  /* 0x3fe000000200742a */ /* 0x000fdc0003f0e000 */
[----:B------:R-:W-:Y:S05]  /*0af0*/  @P0 BRA `(.L_x_8) ;  /* 0x0000000800680947 */ /* 0x000fea0003800000 */
[----:B------:R-:W1:Y:S01]  /*0b00*/  MUFU.RSQ64H R9, R3 ;  /* 0x0000000300097308 */ /* 0x000e620000001c00 */
[----:B------:R-:W-:Y:S01]  /*0b10*/  IADD3 R8, PT, PT, R3, -0x3500000, RZ ;  /* 0xfcb0000003087810 */ /* 0x000fe20007ffe0ff */
[----:B0-----:R-:W-:Y:S01]  /*0b20*/  IMAD.MOV.U32 R10, RZ, RZ, 0x0 ;  /* 0x00000000ff0a7424 */ /* 0x001fe200078e00ff */
[----:B------:R-:W-:Y:S01]  /*0b30*/  BSSY.RECONVERGENT B1, `(.L_x_9) ;  /* 0x0000017000017945 */ /* 0x000fe20003800200 */
[----:B------:R-:W-:Y:S01]  /*0b40*/  IMAD.MOV.U32 R11, RZ, RZ, 0x3fd80000 ;  /* 0x3fd80000ff0b7424 */ /* 0x000fe200078e00ff */
[----:B------:R-:W-:Y:S02]  /*0b50*/  ISETP.GE.U32.AND P0, PT, R8, 0x7ca00000, PT ;  /* 0x7ca000000800780c */ /* 0x000fe40003f06070 */
[----:B-1----:R-:W-:-:S08]  /*0b60*/  DMUL R6, R8, R8 ;  /* 0x0000000808067228 */ /* 0x002fd00000000000 */
[----:B------:R-:W-:-:S08]  /*0b70*/  DFMA R6, R2, -R6, 1 ;  /* 0x3ff000000206742b */ /* 0x000fd00000000806 */
[----:B------:R-:W-:Y:S02]  /*0b80*/  DFMA R10, R6, R10, 0.5 ;  /* 0x3fe00000060a742b */ /* 0x000fe4000000000a */
[----:B------:R-:W-:-:S08]  /*0b90*/  DMUL R6, R8, R6 ;  /* 0x0000000608067228 */ /* 0x000fd00000000000 */
[----:B------:R-:W-:-:S08]  /*0ba0*/  DFMA R10, R10, R6, R8 ;  /* 0x000000060a0a722b */ /* 0x000fd00000000008 */
[----:B------:R-:W-:Y:S02]  /*0bb0*/  DMUL R18, R2, R10 ;  /* 0x0000000a02127228 */ /* 0x000fe40000000000 */
[----:B------:R-:W-:Y:S02]  /*0bc0*/  VIADD R15, R11, 0xfff00000 ;  /* 0xfff000000b0f7836 */ /* 0x000fe40000000000 */
[----:B------:R-:W-:-:S04]  /*0bd0*/  IMAD.MOV.U32 R14, RZ, RZ, R10 ;  /* 0x000000ffff0e7224 */ /* 0x000fc800078e000a */
[----:B------:R-:W-:-:S08]  /*0be0*/  DFMA R12, R18, -R18, R2 ;  /* 0x80000012120c722b */ /* 0x000fd00000000002 */
[----:B------:R-:W-:Y:S01]  /*0bf0*/  DFMA R6, R12, R14, R18 ;  /* 0x0000000e0c06722b */ /* 0x000fe20000000012 */
[----:B------:R-:W-:Y:S10]  /*0c00*/  @!P0 BRA `(.L_x_10) ;  /* 0x0000000000248947 */ /* 0x000ff40003800000 */
[----:B------:R-:W-:Y:S02]  /*0c10*/  IMAD.MOV.U32 R6, RZ, RZ, R10 ;  /* 0x000000ffff067224 */ /* 0x000fe400078e000a */
[----:B------:R-:W-:Y:S01]  /*0c20*/  IMAD.MOV.U32 R20, RZ, RZ, R8 ;  /* 0x000000ffff147224 */ /* 0x000fe200078e0008 */
[----:B------:R-:W-:Y:S01]  /*0c30*/  MOV R8, 0xc80 ;  /* 0x00000c8000087802 */ /* 0x000fe20000000f00 */
[----:B------:R-:W-:Y:S02]  /*0c40*/  IMAD.MOV.U32 R10, RZ, RZ, R12 ;  /* 0x000000ffff0a7224 */ /* 0x000fe400078e000c */
[----:B------:R-:W-:Y:S02]  /*0c50*/  IMAD.MOV.U32 R11, RZ, RZ, R13 ;  /* 0x000000ffff0b7224 */ /* 0x000fe400078e000d */
[----:B------:R-:W-:-:S07]  /*0c60*/  IMAD.MOV.U32 R7, RZ, RZ, R15 ;  /* 0x000000ffff077224 */ /* 0x000fce00078e000f */
[----:B------:R-:W-:Y:S05]  /*0c70*/  CALL.REL.NOINC `($__internal_1_$__cuda_sm20_dsqrt_rn_f64_mediumpath_v1) ;  /* 0x0000005000347944 */ /* 0x000fea0003c00000 */
[----:B------:R-:W-:Y:S02]  /*0c80*/  IMAD.MOV.U32 R6, RZ, RZ, R2 ;  /* 0x000000ffff067224 */ /* 0x000fe400078e0002 */
[----:B------:R-:W-:-:S07]  /*0c90*/  IMAD.MOV.U32 R7, RZ, RZ, R3 ;  /* 0x000000ffff077224 */ /* 0x000fce00078e0003 */
.L_x_10:
[----:B------:R-:W-:Y:S05]  /*0ca0*/  BSYNC.RECONVERGENT B1 ;  /* 0x0000000000017941 */ /* 0x000fea0003800200 */
.L_x_9:
[----:B------:R-:W-:Y:S01]  /*0cb0*/  ISETP.GT.AND P0, PT, R7, 0x3fe26665, PT ;  /* 0x3fe266650700780c */ /* 0x000fe20003f04270 */
[----:B------:R-:W-:-:S12]  /*0cc0*/  BSSY.RECONVERGENT B1, `(.L_x_11) ;  /* 0x0000076000017945 */ /* 0x000fd80003800200 */
[----:B------:R-:W-:Y:S05]  /*0cd0*/  @P0 BRA `(.L_x_12) ;  /* 0x0000000000d40947 */ /* 0x000fea0003800000 */
[----:B------:R-:W-:Y:S01]  /*0ce0*/  DMUL R2, R6, R6 ;  /* 0x0000000606027228 */ /* 0x000fe20000000000 */
[----:B------:R-:W-:Y:S01]  /*0cf0*/  IMAD.MOV.U32 R8, RZ, RZ, 0x180754af ;  /* 0x180754afff087424 */ /* 0x000fe200078e00ff */
[----:B------:R-:W-:Y:S01]  /*0d00*/  UMOV UR8, 0xdc1895e9 ;  /* 0xdc1895e900087882 */ /* 0x000fe20000000000 */
[----:B------:R-:W-:Y:S01]  /*0d10*/  IMAD.MOV.U32 R9, RZ, RZ, 0x3fb3823b ;  /* 0x3fb3823bff097424 */ /* 0x000fe200078e00ff */
[----:B------:R-:W-:Y:S01]  /*0d20*/  UMOV UR9, 0x3fb0066b ;  /* 0x3fb0066b00097882 */ /* 0x000fe20000000000 */
[----:B------:R-:W-:-:S04]  /*0d30*/  ISETP.GT.AND P0, PT, R7, -0x1, PT ;  /* 0xffffffff0700780c */ /* 0x000fc80003f04270 */
[----:B------:R-:W-:Y:S01]  /*0d40*/  DFMA R8, R2, UR8, -R8 ;  /* 0x0000000802087c2b */ /* 0x000fe20008000808 */
        /* <DEDUP_REMOVED lines=35> */
[----:B------:R-:W-:Y:S01]  /*0f80*/  DMUL R8, R2, R8 ;  /* 0x0000000802087228 */ /* 0x000fe20000000000 */
[----:B------:R-:W-:Y:S01]  /*0f90*/  @!P0 MOV R2, 0x33145c07 ;  /* 0x33145c0700028802 */ /* 0x000fe20000000f00 */
[----:B------:R-:W-:-:S06]  /*0fa0*/  @!P0 IMAD.MOV.U32 R3, RZ, RZ, 0x3c91a626 ;  /* 0x3c91a626ff038424 */ /* 0x000fcc00078e00ff */
[----:B------:R-:W-:Y:S01]  /*0fb0*/  DFMA R8, R8, R6, R6 ;  /* 0x000000060808722b */ /* 0x000fe20000000006 */
[----:B------:R-:W-:Y:S02]  /*0fc0*/  @P0 IMAD.MOV.U32 R6, RZ, RZ, 0x33145c07 ;  /* 0x33145c07ff060424 */ /* 0x000fe400078e00ff */
[----:B------:R-:W-:-:S05]  /*0fd0*/  @P0 IMAD.MOV.U32 R7, RZ, RZ, 0x3c91a626 ;  /* 0x3c91a626ff070424 */ /* 0x000fca00078e00ff */
[C---:B------:R-:W-:Y:S02]  /*0fe0*/  @!P0 DADD R2, R8.reuse, R2 ;  /* 0x0000000008028229 */ /* 0x040fe40000000002 */
[----:B------:R-:W-:-:S06]  /*0ff0*/  @P0 DADD R6, R8, -R6 ;  /* 0x0000000008060229 */ /* 0x000fcc0000000806 */
[----:B------:R-:W-:Y:S02]  /*1000*/  @!P0 DADD R2, R2, UR8 ;  /* 0x0000000802028e29 */ /* 0x000fe40008000000 */
[----:B------:R-:W-:Y:S01]  /*1010*/  @P0 DADD R2, -R6, UR8 ;  /* 0x0000000806020e29 */ /* 0x000fe20008000100 */
[----:B------:R-:W-:Y:S10]  /*1020*/  BRA `(.L_x_13) ;  /* 0x0000000000fc7947 */ /* 0x000ff40003800000 */
.L_x_12:
[----:B------:R-:W-:Y:S01]  /*1030*/  DADD R2, -R6, 1 ;  /* 0x3ff0000006027429 */ /* 0x000fe20000000100 */
[----:B------:R-:W-:Y:S01]  /*1040*/  IMAD.MOV.U32 R8, RZ, RZ, 0x66faac4b ;  /* 0x66faac4bff087424 */ /* 0x000fe200078e00ff */
[----:B------:R-:W-:Y:S01]  /*1050*/  UMOV UR8, 0x71155f70 ;  /* 0x71155f7000087882 */ /* 0x000fe20000000000 */
[----:B------:R-:W-:Y:S01]  /*1060*/  IMAD.MOV.U32 R9, RZ, RZ, 0x3ebac2fe ;  /* 0x3ebac2feff097424 */ /* 0x000fe200078e00ff */
[----:B------:R-:W-:Y:S01]  /*1070*/  UMOV UR9, 0x3ec715b3 ;  /* 0x3ec715b300097882 */ /* 0x000fe20000000000 */
[----:B------:R-:W-:-:S04]  /*1080*/  DMUL R6, RZ, R6 ;  /* 0x00000006ff067228 */ /* 0x000fc80000000000 */
[----:B------:R-:W-:Y:S01]  /*1090*/  DFMA R8, R2, UR8, -R8 ;  /* 0x0000000802087c2b */ /* 0x000fe20008000808 */
[----:B------:R-:W-:Y:S01]  /*10a0*/  UMOV UR8, 0x8efcd9b8 ;  /* 0x8efcd9b800087882 */ /* 0x000fe20000000000 */
[----:B------:R-:W-:Y:S01]  /*10b0*/  UMOV UR9, 0x3ed9a9b8 ;  /* 0x3ed9a9b800097882 */ /* 0x000fe20000000000 */
[----:B------:R-:W-:-:S05]  /*10c0*/  ISETP.GE.AND P0, PT, R3, 0x1, PT ;  /* 0x000000010300780c */ /* 0x000fca0003f06270 */
[----:B------:R-:W-:Y:S01]  /*10d0*/  DFMA R8, R2, R8, UR8 ;  /* 0x0000000802087e2b */ /* 0x000fe20008000008 */
[----:B------:R-:W-:Y:S01]  /*10e0*/  UMOV UR8, 0xa8a0c4c3 ;  /* 0xa8a0c4c300087882 */ /* 0x000fe20000000000 */
[----:B------:R-:W-:-:S06]  /*10f0*/  UMOV UR9, 0x3edd0f40 ;  /* 0x3edd0f4000097882 */ /* 0x000fcc0000000000 */
[----:B------:R-:W-:Y:S01]  /*1100*/  DFMA R10, R2, R8, UR8 ;  /* 0x00000008020a7e2b */ /* 0x000fe20008000008 */
[----:B------:R-:W-:Y:S01]  /*1110*/  UMOV UR8, 0xfa9e0e1f ;  /* 0xfa9e0e1f00087882 */ /* 0x000fe20000000000 */
[----:B------:R-:W-:Y:S01]  /*1120*/  UMOV UR9, 0x3ef46d4c ;  /* 0x3ef46d4c00097882 */ /* 0x000fe20000000000 */
[----:B------:R-:W-:Y:S02]  /*1130*/  VIADD R9, R3, 0xfff00000 ;  /* 0xfff0000003097836 */ /* 0x000fe40000000000 */
[----:B------:R-:W-:-:S03]  /*1140*/  IMAD.MOV.U32 R8, RZ, RZ, R2 ;  /* 0x000000ffff087224 */ /* 0x000fc600078e0002 */
[----:B------:R-:W-:Y:S01]  /*1150*/  DFMA R12, R2, R10, UR8 ;  /* 0x00000008020c7e2b */ /* 0x000fe2000800000a */
[----:B------:R-:W-:Y:S01]  /*1160*/  UMOV UR8, 0x8d1e2422 ;  /* 0x8d1e242200087882 */ /* 0x000fe20000000000 */
[----:B------:R-:W-:Y:S01]  /*1170*/  UMOV UR9, 0x3f079c16 ;  /* 0x3f079c1600097882 */ /* 0x000fe20000000000 */
[----:B------:R-:W0:Y:S01]  /*1180*/  MUFU.RSQ64H R11, R9 ;  /* 0x00000009000b7308 */ /* 0x000e220000001c00 */
[----:B------:R-:W-:-:S04]  /*1190*/  IMAD.MOV.U32 R10, RZ, RZ, RZ ;  /* 0x000000ffff0a7224 */ /* 0x000fc800078e00ff */
[----:B------:R-:W-:Y:S01]  /*11a0*/  DFMA R12, R2, R12, UR8 ;  /* 0x00000008020c7e2b */ /* 0x000fe2000800000c */
[----:B------:R-:W-:Y:S01]  /*11b0*/  UMOV UR8, 0xc3bca540 ;  /* 0xc3bca54000087882 */ /* 0x000fe20000000000 */
[----:B------:R-:W-:-:S06]  /*11c0*/  UMOV UR9, 0x3f1c9a88 ;  /* 0x3f1c9a8800097882 */ /* 0x000fcc0000000000 */
[----:B------:R-:W-:Y:S01]  /*11d0*/  DFMA R12, R2, R12, UR8 ;  /* 0x00000008020c7e2b */ /* 0x000fe2000800000c */
[----:B------:R-:W-:Y:S01]  /*11e0*/  UMOV UR8, 0x4bd476df ;  /* 0x4bd476df00087882 */ /* 0x000fe20000000000 */
[----:B------:R-:W-:Y:S01]  /*11f0*/  UMOV UR9, 0x3f31c4e6 ;  /* 0x3f31c4e600097882 */ /* 0x000fe20000000000 */
[----:B0-----:R-:W-:-:S05]  /*1200*/  DMUL R14, R8, R10 ;  /* 0x0000000a080e7228 */ /* 0x001fca0000000000 */
[----:B------:R-:W-:Y:S01]  /*1210*/  DFMA R18, R2, R12, UR8 ;  /* 0x0000000802127e2b */ /* 0x000fe2000800000c */
[----:B------:R-:W-:Y:S01]  /*1220*/  UMOV UR8, 0x60009c8f ;  /* 0x60009c8f00087882 */ /* 0x000fe20000000000 */
[----:B------:R-:W-:Y:S01]  /*1230*/  UMOV UR9, 0x3f46e8ba ;  /* 0x3f46e8ba00097882 */ /* 0x000fe20000000000 */
[----:B------:R-:W-:Y:S01]  /*1240*/  VIADD R13, R11, 0xfff00000 ;  /* 0xfff000000b0d7836 */ /* 0x000fe20000000000 */
[----:B------:R-:W-:Y:S01]  /*1250*/  DFMA R16, R14, -R14, R8 ;  /* 0x8000000e0e10722b */ /* 0x000fe20000000008 */
[----:B------:R-:W-:-:S03]  /*1260*/  IMAD.MOV.U32 R12, RZ, RZ, RZ ;  /* 0x000000ffff0c7224 */ /* 0x000fc600078e00ff */
[----:B------:R-:W-:Y:S01]  /*1270*/  DFMA R18, R2, R18, UR8 ;  /* 0x0000000802127e2b */ /* 0x000fe20008000012 */
[----:B------:R-:W-:Y:S01]  /*1280*/  UMOV UR8, 0xc62b05a2 ;  /* 0xc62b05a200087882 */ /* 0x000fe20000000000 */
[----:B------:R-:W-:Y:S02]  /*1290*/  UMOV UR9, 0x3f5f1c71 ;  /* 0x3f5f1c7100097882 */ /* 0x000fe40000000000 */
[----:B------:R-:W-:-:S04]  /*12a0*/  DFMA R16, R12, R16, R14 ;  /* 0x000000100c10722b */ /* 0x000fc8000000000e */
[----:B------:R-:W-:Y:S01]  /*12b0*/  DFMA R18, R2, R18, UR8 ;  /* 0x0000000802127e2b */ /* 0x000fe20008000012 */
[----:B------:R-:W-:Y:S01]  /*12c0*/  UMOV UR8, 0xb6dc9f2c ;  /* 0xb6dc9f2c00087882 */ /* 0x000fe20000000000 */
[----:B------:R-:W-:Y:S02]  /*12d0*/  UMOV UR9, 0x3f76db6d ;  /* 0x3f76db6d00097882 */ /* 0x000fe40000000000 */
[-C--:B------:R-:W-:Y:S02]  /*12e0*/  DFMA R10, R10, -R16.reuse, 1 ;  /* 0x3ff000000a0a742b */ /* 0x080fe40000000810 */
[----:B------:R-:W-:Y:S02]  /*12f0*/  DFMA R8, R16, -R16, R8 ;  /* 0x800000101008722b */ /* 0x000fe40000000008 */
[----:B------:R-:W-:Y:S01]  /*1300*/  DFMA R18, R2, R18, UR8 ;  /* 0x0000000802127e2b */ /* 0x000fe20008000012 */
[----:B------:R-:W-:Y:S01]  /*1310*/  UMOV UR8, 0x3333329c ;  /* 0x3333329c00087882 */ /* 0x000fe20000000000 */
[----:B------:R-:W-:-:S02]  /*1320*/  UMOV UR9, 0x3f933333 ;  /* 0x3f93333300097882 */ /* 0x000fc40000000000 */
[----:B------:R-:W-:-:S04]  /*1330*/  DFMA R10, R12, R10, R12 ;  /* 0x0000000a0c0a722b */ /* 0x000fc8000000000c */
[----:B------:R-:W-:Y:S01]  /*1340*/  DFMA R18, R2, R18, UR8 ;  /* 0x0000000802127e2b */ /* 0x000fe20008000012 */
[----:B------:R-:W-:Y:S01]  /*1350*/  UMOV UR8, 0x55555555 ;  /* 0x5555555500087882 */ /* 0x000fe20000000000 */
[----:B------:R-:W-:Y:S02]  /*1360*/  UMOV UR9, 0x3fb55555 ;  /* 0x3fb5555500097882 */ /* 0x000fe40000000000 */
[----:B------:R-:W-:-:S04]  /*1370*/  DFMA R8, R10, R8, R16 ;  /* 0x000000080a08722b */ /* 0x000fc80000000010 */
[----:B------:R-:W-:-:S06]  /*1380*/  DFMA R18, R2, R18, UR8 ;  /* 0x0000000802127e2b */ /* 0x000fcc0008000012 */
[----:B------:R-:W-:Y:S02]  /*1390*/  VIADD R9, R9, 0x100000 ;  /* 0x0010000009097836 */ /* 0x000fe40000000000 */
[----:B------:R-:W-:-:S08]  /*13a0*/  DMUL R18, R2, R18 ;  /* 0x0000001202127228 */ /* 0x000fd00000000000 */
[----:B------:R-:W-:-:S10]  /*13b0*/  DFMA R18, R8, R18, R8 ;  /* 0x000000120812722b */ /* 0x000fd40000000008 */
[----:B------:R-:W-:Y:S02]  /*13c0*/  FSEL R8, R6, R18, !P0 ;  /* 0x0000001206087208 */ /* 0x000fe40004000000 */
[----:B------:R-:W-:Y:S02]  /*13d0*/  FSEL R9, R7, R19, !P0 ;  /* 0x0000001307097208 */ /* 0x000fe40004000000 */
[----:B------:R-:W-:-:S04]  /*13e0*/  ISETP.GE.AND P0, PT, R3, RZ, PT ;  /* 0x000000ff0300720c */ /* 0x000fc80003f06270 */
[----:B------:R-:W-:-:S10]  /*13f0*/  DMUL R6, R8, +INF ;  /* 0x7ff0000008067828 */ /* 0x000fd40000000000 */
[----:B------:R-:W-:Y:S02]  /*1400*/  FSEL R2, R6, R8, !P0 ;  /* 0x0000000806027208 */ /* 0x000fe40004000000 */
[----:B------:R-:W-:-:S07]  /*1410*/  FSEL R3, R7, R9, !P0 ;  /* 0x0000000907037208 */ /* 0x000fce0004000000 */
.L_x_13:
[----:B------:R-:W-:Y:S05]  /*1420*/  BSYNC.RECONVERGENT B1 ;  /* 0x0000000000017941 */ /* 0x000fea0003800200 */
.L_x_11:
[----:B------:R-:W0:Y:S01]  /*1430*/  LDC.64 R6, c[0x0][0x428] ;  /* 0x00010a00ff067b82 */ /* 0x000e220000000a00 */
[----:B------:R-:W1:Y:S01]  /*1440*/  LDCU UR5, c[0x0][0x408] ;  /* 0x00008100ff0577ac */ /* 0x000e620008000800 */
[----:B------:R-:W-:-:S04]  /*1450*/  IMAD R8, R5, UR4, R0 ;  /* 0x0000000405087c24 */ /* 0x000fc8000f8e0200 */
[----:B-1----:R-:W-:-:S04]  /*1460*/  IMAD R9, R8, UR5, RZ ;  /* 0x0000000508097c24 */ /* 0x002fc8000f8e02ff */
[----:B0-----:R-:W-:-:S05]  /*1470*/  IMAD.WIDE R6, R9, 0x8, R6 ;  /* 0x0000000809067825 */ /* 0x001fca00078e0206 */
[----:B------:R0:W-:Y:S01]  /*1480*/  STG.E.64 desc[UR6][R6.64], R2 ;  /* 0x0000000206007986 */ /* 0x0001e2000c101b06 */
[----:B------:R-:W-:Y:S05]  /*1490*/  BRA `(.L_x_1) ;  /* 0x0000001c00f07947 */ /* 0x000fea0003800000 */
.L_x_8:
[----:B------:R-:W-:-:S14]  /*14a0*/  DSETP.GTU.AND P0, PT, R2, 1, PT ;  /* 0x3ff000000200742a */ /* 0x000fdc0003f0c000 */
[----:B------:R-:W-:Y:S05]  /*14b0*/  @P0 BRA `(.L_x_14) ;  /* 0x0000000800580947 */ /* 0x000fea0003800000 */
[----:B0-----:R-:W-:Y:S01]  /*14c0*/  DADD R10, -R2, 1 ;  /* 0x3ff00000020a7429 */ /* 0x001fe20000000100 */
[----:B-1----:R-:W-:Y:S01]  /*14d0*/  IMAD.MOV.U32 R6, RZ, RZ, 0x0 ;  /* 0x00000000ff067424 */ /* 0x002fe200078e00ff */
[----:B------:R-:W-:Y:S01]  /*14e0*/  MOV R7, 0x3fd80000 ;  /* 0x3fd8000000077802 */ /* 0x000fe20000000f00 */
[----:B------:R-:W-:Y:S03]  /*14f0*/  BSSY.RECONVERGENT B1, `(.L_x_15) ;  /* 0x0000017000017945 */ /* 0x000fe60003800200 */
[----:B------:R-:W0:Y:S04]  /*1500*/  MUFU.RSQ64H R9, R11 ;  /* 0x0000000b00097308 */ /* 0x000e280000001c00 */
[----:B------:R-:W-:-:S05]  /*1510*/  VIADD R8, R11, 0xfcb00000 ;  /* 0xfcb000000b087836 */ /* 0x000fca0000000000 */
[----:B------:R-:W-:Y:S01]  /*1520*/  ISETP.GE.U32.AND P0, PT, R8, 0x7ca00000, PT ;  /* 0x7ca000000800780c */ /* 0x000fe20003f06070 */
[----:B0-----:R-:W-:-:S08]  /*1530*/  DMUL R2, R8, R8 ;  /* 0x0000000808027228 */ /* 0x001fd00000000000 */
        /* <DEDUP_REMOVED lines=11> */
[----:B------:R-:W-:Y:S02]  /*15f0*/  IMAD.MOV.U32 R3, RZ, RZ, R11 ;  /* 0x000000ffff037224 */ /* 0x000fe400078e000b */
[----:B------:R-:W-:Y:S01]  /*1600*/  IMAD.MOV.U32 R20, RZ, RZ, R8 ;  /* 0x000000ffff147224 */ /* 0x000fe200078e0008 */
[----:B------:R-:W-:Y:S01]  /*1610*/  MOV R8, 0x1660 ;  /* 0x0000166000087802 */ /* 0x000fe20000000f00 */
[----:B------:R-:W-:Y:S02]  /*1620*/  IMAD.MOV.U32 R10, RZ, RZ, R12 ;  /* 0x000000ffff0a7224 */ /* 0x000fe400078e000c */
[----:B------:R-:W-:Y:S02]  /*1630*/  IMAD.MOV.U32 R11, RZ, RZ, R13 ;  /* 0x000000ffff0b7224 */ /* 0x000fe400078e000d */
[----:B------:R-:W-:-:S07]  /*1640*/  IMAD.MOV.U32 R7, RZ, RZ, R15 ;  /* 0x000000ffff077224 */ /* 0x000fce00078e000f */
[----:B------:R-:W-:Y:S05]  /*1650*/  CALL.REL.NOINC `($__internal_1_$__cuda_sm20_dsqrt_rn_f64_mediumpath_v1) ;  /* 0x0000004400bc7944 */ /* 0x000fea0003c00000 */
.L_x_16:
[----:B------:R-:W-:Y:S05]  /*1660*/  BSYNC.RECONVERGENT B1 ;  /* 0x0000000000017941 */ /* 0x000fea0003800200 */
.L_x_15:
[----:B------:R-:W-:Y:S01]  /*1670*/  FSETP.GEU.AND P0, PT, |R3|, 1.7687499523162841797, PT ;  /* 0x3fe266660300780b */ /* 0x000fe20003f0e200 */
[----:B------:R-:W-:-:S12]  /*1680*/  BSSY.RECONVERGENT B1, `(.L_x_17) ;  /* 0x0000072000017945 */ /* 0x000fd80003800200 */
[----:B------:R-:W-:Y:S05]  /*1690*/  @P0 BRA `(.L_x_18) ;  /* 0x0000000000a80947 */ /* 0x000fea0003800000 */
[----:B------:R-:W-:Y:S01]  /*16a0*/  DMUL R6, R2, R2 ;  /* 0x0000000202067228 */ /* 0x000fe20000000000 */
[----:B------:R-:W-:Y:S01]  /*16b0*/  IMAD.MOV.U32 R8, RZ, RZ, 0x180754af ;  /* 0x180754afff087424 */ /* 0x000fe200078e00ff */
[----:B------:R-:W-:Y:S01]  /*16c0*/  UMOV UR8, 0xdc1895e9 ;  /* 0xdc1895e900087882 */ /* 0x000fe20000000000 */
[----:B------:R-:W-:Y:S01]  /*16d0*/  IMAD.MOV.U32 R9, RZ, RZ, 0x3fb3823b ;  /* 0x3fb3823bff097424 */ /* 0x000fe200078e00ff */
[----:B------:R-:W-:-:S05]  /*16e0*/  UMOV UR9, 0x3fb0066b ;  /* 0x3fb0066b00097882 */ /* 0x000fca0000000000 */
        /* <DEDUP_REMOVED lines=33> */
[----:B------:R-:W-:-:S08]  /*1900*/  DFMA R8, R6, R8, UR8 ;  /* 0x0000000806087e2b */ /* 0x000fd00008000008 */
[----:B------:R-:W-:-:S08]  /*1910*/  DMUL R8, R6, R8 ;  /* 0x0000000806087228 */ /* 0x000fd00000000000 */
[----:B------:R-:W-:Y:S01]  /*1920*/  DFMA R2, R8, R2, R2 ;  /* 0x000000020802722b */ /* 0x000fe20000000002 */
[----:B------:R-:W-:Y:S10]  /*1930*/  BRA `(.L_x_19) ;  /* 0x0000000400187947 */ /* 0x000ff40003800000 */
.L_x_18:
[----:B------:R-:W-:Y:S01]  /*1940*/  IMAD.MOV.U32 R6, RZ, RZ, 0x0 ;  /* 0x00000000ff067424 */ /* 0x000fe200078e00ff */
[----:B------:R-:W-:Y:S01]  /*1950*/  MOV R9, 0x3fb3823b ;  /* 0x3fb3823b00097802 */ /* 0x000fe20000000f00 */
[----:B------:R-:W-:Y:S01]  /*1960*/  IMAD.MOV.U32 R7, RZ, RZ, 0x3fe00000 ;  /* 0x3fe00000ff077424 */ /* 0x000fe200078e00ff */
[----:B------:R-:W-:Y:S01]  /*1970*/  UMOV UR8, 0xdc1895e9 ;  /* 0xdc1895e900087882 */ /* 0x000fe20000000000 */
[----:B------:R-:W-:Y:S01]  /*1980*/  IMAD.MOV.U32 R8, RZ, RZ, 0x180754af ;  /* 0x180754afff087424 */ /* 0x000fe200078e00ff */
[----:B------:R-:W-:Y:S01]  /*1990*/  UMOV UR9, 0x3fb0066b ;  /* 0x3fb0066b00097882 */ /* 0x000fe20000000000 */
[----:B------:R-:W-:Y:S01]  /*19a0*/  UMOV UR10, 0x33145c07 ;  /* 0x33145c07000a7882 */ /* 0x000fe20000000000 */
[----:B------:R-:W-:Y:S01]  /*19b0*/  UMOV UR11, 0x3c91a626 ;  /* 0x3c91a626000b7882 */ /* 0x000fe20000000000 */
[----:B------:R-:W-:-:S08]  /*19c0*/  DFMA R6, |R2|, -R6, 0.5 ;  /* 0x3fe000000206742b */ /* 0x000fd00000000a06 */
[C---:B------:R-:W-:Y:S01]  /*19d0*/  DFMA R8, R6.reuse, UR8, -R8 ;  /* 0x0000000806087c2b */ /* 0x040fe20008000808 */
[----:B------:R-:W-:Y:S01]  /*19e0*/  UMOV UR8, 0xcc2f79ae ;  /* 0xcc2f79ae00087882 */ /* 0x000fe20000000000 */
[----:B------:R-:W-:Y:S01]  /*19f0*/  UMOV UR9, 0x3fb11e52 ;  /* 0x3fb11e5200097882 */ /* 0x000fe20000000000 */
[----:B------:R-:W-:Y:S01]  /*1a00*/  ISETP.GE.AND P1, PT, R7, RZ, PT ;  /* 0x000000ff0700720c */ /* 0x000fe20003f26270 */
[----:B------:R-:W-:-:S04]  /*1a10*/  DSETP.NE.AND P0, PT, R6, RZ, PT ;  /* 0x000000ff0600722a */ /* 0x000fc80003f05000 */
[----:B------:R-:W-:Y:S01]  /*1a20*/  DFMA R8, R6, R8, UR8 ;  /* 0x0000000806087e2b */ /* 0x000fe20008000008 */
[----:B------:R-:W-:Y:S01]  /*1a30*/  UMOV UR8, 0x3526861b ;  /* 0x3526861b00087882 */ /* 0x000fe20000000000 */
[----:B------:R-:W-:-:S06]  /*1a40*/  UMOV UR9, 0x3f924eaf ;  /* 0x3f924eaf00097882 */ /* 0x000fcc0000000000 */
[----:B------:R-:W-:Y:S01]  /*1a50*/  DFMA R10, R6, R8, -UR8 ;  /* 0x80000008060a7e2b */ /* 0x000fe20008000008 */
[----:B------:R-:W-:Y:S01]  /*1a60*/  UMOV UR8, 0xa31e6cb7 ;  /* 0xa31e6cb700087882 */ /* 0x000fe20000000000 */
[----:B------:R-:W0:Y:S01]  /*1a70*/  MUFU.RSQ64H R9, R7 ;  /* 0x0000000700097308 */ /* 0x000e220000001c00 */
[----:B------:R-:W-:Y:S01]  /*1a80*/  UMOV UR9, 0x3f91df02 ;  /* 0x3f91df0200097882 */ /* 0x000fe20000000000 */
[----:B------:R-:W-:-:S04]  /*1a90*/  IMAD.MOV.U32 R8, RZ, RZ, RZ ;  /* 0x000000ffff087224 */ /* 0x000fc800078e00ff */
[----:B------:R-:W-:Y:S01]  /*1aa0*/  DFMA R10, R6, R10, UR8 ;  /* 0x00000008060a7e2b */ /* 0x000fe2000800000a */
[----:B------:R-:W-:Y:S01]  /*1ab0*/  UMOV UR8, 0xb0eec6cc ;  /* 0xb0eec6cc00087882 */ /* 0x000fe20000000000 */
[----:B------:R-:W-:-:S06]  /*1ac0*/  UMOV UR9, 0x3f847d18 ;  /* 0x3f847d1800097882 */ /* 0x000fcc0000000000 */
[C---:B------:R-:W-:Y:S01]  /*1ad0*/  DFMA R10, R6.reuse, R10, UR8 ;  /* 0x00000008060a7e2b */ /* 0x040fe2000800000a */
[----:B------:R-:W-:Y:S01]  /*1ae0*/  UMOV UR8, 0x61ba53b0 ;  /* 0x61ba53b000087882 */ /* 0x000fe20000000000 */
[----:B------:R-:W-:Y:S01]  /*1af0*/  UMOV UR9, 0x3f8d0af9 ;  /* 0x3f8d0af900097882 */ /* 0x000fe20000000000 */
[----:B0-----:R-:W-:-:S05]  /*1b00*/  DMUL R12, R6, R8 ;  /* 0x00000008060c7228 */ /* 0x001fca0000000000 */
[----:B------:R-:W-:Y:S01]  /*1b10*/  DFMA R16, R6, R10, UR8 ;  /* 0x0000000806107e2b */ /* 0x000fe2000800000a */
[----:B------:R-:W-:Y:S01]  /*1b20*/  UMOV UR8, 0x34cf1c48 ;  /* 0x34cf1c4800087882 */ /* 0x000fe20000000000 */
[----:B------:R-:W-:Y:S01]  /*1b30*/  VIADD R11, R9, 0xfff00000 ;  /* 0xfff00000090b7836 */ /* 0x000fe20000000000 */
[----:B------:R-:W-:Y:S01]  /*1b40*/  DFMA R14, R12, -R12, R6 ;  /* 0x8000000c0c0e722b */ /* 0x000fe20000000006 */
[----:B------:R-:W-:Y:S01]  /*1b50*/  UMOV UR9, 0x3f91bf77 ;  /* 0x3f91bf7700097882 */ /* 0x000fe20000000000 */
[----:B------:R-:W-:-:S03]  /*1b60*/  IMAD.MOV.U32 R10, RZ, RZ, RZ ;  /* 0x000000ffff0a7224 */ /* 0x000fc600078e00ff */
[----:B------:R-:W-:Y:S01]  /*1b70*/  DFMA R16, R6, R16, UR8 ;  /* 0x0000000806107e2b */ /* 0x000fe20008000010 */
[----:B------:R-:W-:Y:S01]  /*1b80*/  UMOV UR8, 0x83144ef7 ;  /* 0x83144ef700087882 */ /* 0x000fe20000000000 */
[----:B------:R-:W-:Y:S01]  /*1b90*/  UMOV UR9, 0x3f96e914 ;  /* 0x3f96e91400097882 */ /* 0x000fe20000000000 */
[----:B------:R-:W-:-:S05]  /*1ba0*/  DFMA R14, R10, R14, R12 ;  /* 0x0000000e0a0e722b */ /* 0x000fca000000000c */
[----:B------:R-:W-:Y:S01]  /*1bb0*/  DFMA R16, R6, R16, UR8 ;  /* 0x0000000806107e2b */ /* 0x000fe20008000010 */
[----:B------:R-:W-:Y:S01]  /*1bc0*/  UMOV UR8, 0xa4f9f81 ;  /* 0x0a4f9f8100087882 */ /* 0x000fe20000000000 */
[----:B------:R-:W-:Y:S01]  /*1bd0*/  UMOV UR9, 0x3f9f1c6e ;  /* 0x3f9f1c6e00097882 */ /* 0x000fe20000000000 */
[-C--:B------:R-:W-:Y:S02]  /*1be0*/  DFMA R8, R8, -R14.reuse, 1 ;  /* 0x3ff000000808742b */ /* 0x080fe4000000080e */
[----:B------:R-:W-:-:S03]  /*1bf0*/  DFMA R12, R14, -R14, R6 ;  /* 0x8000000e0e0c722b */ /* 0x000fc60000000006 */
[----:B------:R-:W-:Y:S01]  /*1c00*/  DFMA R16, R6, R16, UR8 ;  /* 0x0000000806107e2b */ /* 0x000fe20008000010 */
[----:B------:R-:W-:Y:S01]  /*1c10*/  UMOV UR8, 0xc27fa92b ;  /* 0xc27fa92b00087882 */ /* 0x000fe20000000000 */
[----:B------:R-:W-:Y:S01]  /*1c20*/  UMOV UR9, 0x3fa6db6d ;  /* 0x3fa6db6d00097882 */ /* 0x000fe20000000000 */
[----:B------:R-:W-:-:S05]  /*1c30*/  DFMA R8, R10, R8, R10 ;  /* 0x000000080a08722b */ /* 0x000fca000000000a */
[----:B------:R-:W-:Y:S01]  /*1c40*/  DFMA R16, R6, R16, UR8 ;  /* 0x0000000806107e2b */ /* 0x000fe20008000010 */
[----:B------:R-:W-:Y:S01]  /*1c50*/  UMOV UR8, 0x3320f91b ;  /* 0x3320f91b00087882 */ /* 0x000fe20000000000 */
[----:B------:R-:W-:Y:S01]  /*1c60*/  UMOV UR9, 0x3fb33333 ;  /* 0x3fb3333300097882 */ /* 0x000fe20000000000 */
[----:B------:R-:W-:-:S05]  /*1c70*/  DFMA R8, R8, R12, R14 ;  /* 0x0000000c0808722b */ /* 0x000fca000000000e */
[----:B------:R-:W-:Y:S01]  /*1c80*/  DFMA R16, R6, R16, UR8 ;  /* 0x0000000806107e2b */ /* 0x000fe20008000010 */
[----:B------:R-:W-:Y:S01]  /*1c90*/  UMOV UR8, 0x55555f4d ;  /* 0x55555f4d00087882 */ /* 0x000fe20000000000 */
[----:B------:R-:W-:-:S03]  /*1ca0*/  UMOV UR9, 0x3fc55555 ;  /* 0x3fc5555500097882 */ /* 0x000fc60000000000 */
[----:B------:R-:W-:Y:S02]  /*1cb0*/  FSEL R11, R8, RZ, P1 ;  /* 0x000000ff080b7208 */ /* 0x000fe40000800000 */
[----:B------:R-:W-:Y:S01]  /*1cc0*/  FSEL R9, R9, -QNAN , P1 ;  /* 0xfff8000009097808 */ /* 0x000fe20000800000 */
[----:B------:R-:W-:Y:S01]  /*1cd0*/  DFMA R16, R6, R16, UR8 ;  /* 0x0000000806107e2b */ /* 0x000fe20008000010 */
[----:B------:R-:W-:Y:S01]  /*1ce0*/  FSEL R8, R11, R6, P0 ;  /* 0x000000060b087208 */ /* 0x000fe20000000000 */
[----:B------:R-:W-:Y:S01]  /*1cf0*/  UMOV UR8, 0x54442d18 ;  /* 0x54442d1800087882 */ /* 0x000fe20000000000 */
[----:B------:R-:W-:Y:S01]  /*1d00*/  FSEL R9, R9, R7, P0 ;  /* 0x0000000709097208 */ /* 0x000fe20000000000 */
[----:B------:R-:W-:-:S04]  /*1d10*/  UMOV UR9, 0x3fe921fb ;  /* 0x3fe921fb00097882 */ /* 0x000fc80000000000 */
[----:B------:R-:W-:Y:S02]  /*1d20*/  DMUL R16, R6, R16 ;  /* 0x0000001006107228 */ /* 0x000fe40000000000 */
[----:B------:R-:W-:-:S08]  /*1d30*/  DMUL R8, R8, -2 ;  /* 0xc000000008087828 */ /* 0x000fd00000000000 */
[----:B------:R-:W-:Y:S02]  /*1d40*/  DADD R6, R8, UR8 ;  /* 0x0000000808067e29 */ /* 0x000fe40008000000 */
[----:B------:R-:W-:-:S08]  /*1d50*/  DFMA R16, R16, R8, UR10 ;  /* 0x0000000a10107e2b */ /* 0x000fd00008000008 */
[----:B------:R-:W-:-:S08]  /*1d60*/  DADD R6, R16, R6 ;  /* 0x0000000010067229 */ /* 0x000fd00000000006 */
[----:B------:R-:W-:-:S10]  /*1d70*/  DADD R6, R6, UR8 ;  /* 0x0000000806067e29 */ /* 0x000fd40008000000 */
[----:B------:R-:W-:Y:S01]  /*1d80*/  LOP3.LUT R3, R7, 0x80000000, R3, 0xb8, !PT ;  /* 0x8000000007037812 */ /* 0x000fe200078eb803 */
[----:B------:R-:W-:-:S07]  /*1d90*/  IMAD.MOV.U32 R2, RZ, RZ, R6 ;  /* 0x000000ffff027224 */ /* 0x000fce00078e0006 */
.L_x_19:
[----:B------:R-:W-:Y:S05]  /*1da0*/  BSYNC.RECONVERGENT B1 ;  /* 0x0000000000017941 */ /* 0x000fea0003800200 */
.L_x_17:
[----:B------:R-:W0:Y:S01]  /*1db0*/  LDC.64 R6, c[0x0][0x428] ;  /* 0x00010a00ff067b82 */ /* 0x000e220000000a00 */
[----:B------:R-:W1:Y:S01]  /*1dc0*/  LDCU UR5, c[0x0][0x408] ;  /* 0x00008100ff0577ac */ /* 0x000e620008000800 */
[----:B------:R-:W-:-:S04]  /*1dd0*/  IMAD R8, R5, UR4, R0 ;  /* 0x0000000405087c24 */ /* 0x000fc8000f8e0200 */
[----:B-1----:R-:W-:-:S04]  /*1de0*/  IMAD R9, R8, UR5, RZ ;  /* 0x0000000508097c24 */ /* 0x002fc8000f8e02ff */
[----:B0-----:R-:W-:-:S05]  /*1df0*/  IMAD.WIDE R6, R9, 0x8, R6 ;  /* 0x0000000809067825 */ /* 0x001fca00078e0206 */
[----:B------:R1:W-:Y:S01]  /*1e00*/  STG.E.64 desc[UR6][R6.64], R2 ;  /* 0x0000000206007986 */ /* 0x0003e2000c101b06 */
[----:B------:R-:W-:Y:S05]  /*1e10*/  BRA `(.L_x_1) ;  /* 0x0000001400907947 */ /* 0x000fea0003800000 */
.L_x_14:
[----:B------:R-:W2:Y:S01]  /*1e20*/  LDC.64 R2, c[0x0][0x458] ;  /* 0x00011600ff027b82 */ /* 0x000ea20000000a00 */
[----:B01----:R-:W-:Y:S02]  /*1e30*/  IMAD.MOV.U32 R7, RZ, RZ, 0x1 ;  /* 0x00000001ff077424 */ /* 0x003fe400078e00ff */
[----:B--2---:R-:W-:-:S05]  /*1e40*/  IMAD.WIDE R2, R9, 0x4, R2 ;  /* 0x0000000409027825 */ /* 0x004fca00078e0202 */
[----:B------:R2:W-:Y:S01]  /*1e50*/  STG.E desc[UR6][R2.64], R7 ;  /* 0x0000000702007986 */ /* 0x0005e2000c101906 */
[----:B------:R-:W-:Y:S05]  /*1e60*/  BRA `(.L_x_1) ;  /* 0x00000014007c7947 */ /* 0x000fea0003800000 */
.L_x_2:
[----:B------:R-:W0:Y:S01]  /*1e70*/  LDCU.128 UR8, c[0x0][0x380] ;  /* 0x00007000ff0877ac */ /* 0x000e220008000c00 */
[----:B------:R-:W-:Y:S01]  /*1e80*/  BSSY.RELIABLE B1, `(.L_x_20) ;  /* 0x00000d9000017945 */ /* 0x000fe20003800100 */
[----:B0-----:R-:W-:Y:S01]  /*1e90*/  DMUL R6, R12, UR8 ;  /* 0x000000080c067c28 */ /* 0x001fe20008000000 */
[----:B------:R-:W-:Y:S01]  /*1ea0*/  UMOV UR8, 0xd9d7bdbb ;  /* 0xd9d7bdbb00087882 */ /* 0x000fe20000000000 */
[----:B------:R-:W-:Y:S02]  /*1eb0*/  UMOV UR9, 0x3ddb7cdf ;  /* 0x3ddb7cdf00097882 */ /* 0x000fe40000000000 */
[----:B------:R-:W-:-:S04]  /*1ec0*/  DSETP.GEU.AND P0, PT, R2, UR8, PT ;  /* 0x0000000802007e2a */ /* 0x000fc8000bf0e000 */
[----:B------:R-:W-:-:S10]  /*1ed0*/  DFMA R6, R14, UR10, R6 ;  /* 0x0000000a0e067c2b */ /* 0x000fd40008000006 */
[----:B------:R-:W-:Y:S05]  /*1ee0*/  @P0 BRA `(.L_x_21) ;  /* 0x0000000000e80947 */ /* 0x000fea0003800000 */
[----:B------:R-:W-:Y:S01]  /*1ef0*/  DADD R24, R6, 1 ;  /* 0x3ff0000006187429 */ /* 0x000fe20000000000 */
[----:B------:R-:W-:Y:S01]  /*1f00*/  FSETP.GEU.AND P1, PT, |R3|, 6.5827683646048100446e-37, PT ;  /* 0x036000000300780b */ /* 0x000fe20003f2e200 */
[----:B------:R-:W-:Y:S01]  /*1f10*/  IMAD.MOV.U32 R6, RZ, RZ, 0x1 ;  /* 0x00000001ff067424 */ /* 0x000fe200078e00ff */
[----:B------:R-:W-:Y:S01]  /*1f20*/  BSSY.RECONVERGENT B2, `(.L_x_22) ;  /* 0x0000012000027945 */ /* 0x000fe20003800200 */
[----:B------:R-:W-:Y:S02]  /*1f30*/  DMUL R16, R2, 0.5 ;  /* 0x3fe0000002107828 */ /* 0x000fe40000000000 */
[----:B------:R-:W0:Y:S02]  /*1f40*/  MUFU.RCP64H R7, R25 ;  /* 0x0000001900077308 */ /* 0x000e240000001800 */
        /* <DEDUP_REMOVED lines=15> */
.L_x_23:
[----:B------:R-:W-:Y:S05]  /*2040*/  BSYNC.RECONVERGENT B2 ;  /* 0x0000000000027941 */ /* 0x000fea0003800200 */
.L_x_22:
[----:B------:R-:W0:Y:S01]  /*2050*/  MUFU.RSQ64H R9, R31 ;  /* 0x0000001f00097308 */ /* 0x000e220000001c00 */
[----:B------:R-:W-:Y:S01]  /*2060*/  VIADD R8, R31, 0xfcb00000 ;  /* 0xfcb000001f087836 */ /* 0x000fe20000000000 */
[----:B------:R-:W-:Y:S01]  /*2070*/  BSSY.RECONVERGENT B2, `(.L_x_24) ;  /* 0x0000017000027945 */ /* 0x000fe20003800200 */
[----:B------:R-:W-:Y:S02]  /*2080*/  IMAD.MOV.U32 R6, RZ, RZ, 0x0 ;  /* 0x00000000ff067424 */ /* 0x000fe400078e00ff */
[----:B------:R-:W-:Y:S01]  /*2090*/  IMAD.MOV.U32 R7, RZ, RZ, 0x3fd80000 ;  /* 0x3fd80000ff077424 */ /* 0x000fe200078e00ff */
[----:B------:R-:W-:Y:S01]  /*20a0*/  ISETP.GE.U32.AND P0, PT, R8, 0x7ca00000, PT ;  /* 0x7ca000000800780c */ /* 0x000fe20003f06070 */
[----:B0-----:R-:W-:-:S08]  /*20b0*/  DMUL R2, R8, R8 ;  /* 0x0000000808027228 */ /* 0x001fd00000000000 */
[----:B------:R-:W-:-:S08]  /*20c0*/  DFMA R2, -R2, R30, 1 ;  /* 0x3ff000000202742b */ /* 0x000fd0000000011e */
        /* <DEDUP_REMOVED lines=9> */
[----:B------:R-:W-:Y:S01]  /*2160*/  MOV R6, R10 ;  /* 0x0000000a00067202 */ /* 0x000fe20000000f00 */
[----:B------:R-:W-:Y:S02]  /*2170*/  IMAD.MOV.U32 R10, RZ, RZ, R20 ;  /* 0x000000ffff0a7224 */ /* 0x000fe400078e0014 */
[----:B------:R-:W-:Y:S01]  /*2180*/  IMAD.MOV.U32 R20, RZ, RZ, R8 ;  /* 0x000000ffff147224 */ /* 0x000fe200078e0008 */
[----:B------:R-:W-:Y:S01]  /*2190*/  MOV R8, 0x21e0 ;  /* 0x000021e000087802 */ /* 0x000fe20000000f00 */
[----:B------:R-:W-:Y:S02]  /*21a0*/  IMAD.MOV.U32 R2, RZ, RZ, R30 ;  /* 0x000000ffff027224 */ /* 0x000fe400078e001e */
[----:B------:R-:W-:Y:S02]  /*21b0*/  IMAD.MOV.U32 R3, RZ, RZ, R31 ;  /* 0x000000ffff037224 */ /* 0x000fe400078e001f */
[----:B------:R-:W-:-:S07]  /*21c0*/  IMAD.MOV.U32 R11, RZ, RZ, R21 ;  /* 0x000000ffff0b7224 */ /* 0x000fce00078e0015 */
[----:B------:R-:W-:Y:S05]  /*21d0*/  CALL.REL.NOINC `($__internal_1_$__cuda_sm20_dsqrt_rn_f64_mediumpath_v1) ;  /* 0x0000003800dc7944 */ /* 0x000fea0003c00000 */
.L_x_25:
[----:B------:R-:W-:Y:S05]  /*21e0*/  BSYNC.RECONVERGENT B2 ;  /* 0x0000000000027941 */ /* 0x000fea0003800200 */
.L_x_24:
[----:B------:R-:W0:Y:S01]  /*21f0*/  LDC.64 R8, c[0x0][0x428] ;  /* 0x00010a00ff087b82 */ /* 0x000e220000000a00 */
[----:B------:R-:W1:Y:S01]  /*2200*/  LDCU UR5, c[0x0][0x408] ;  /* 0x00008100ff0577ac */ /* 0x000e620008000800 */
[----:B------:R-:W-:Y:S02]  /*2210*/  IMAD R10, R5, UR4, R0 ;  /* 0x00000004050a7c24 */ /* 0x000fe4000f8e0200 */
[----:B------:R-:W-:Y:S02]  /*2220*/  IMAD.MOV.U32 R6, RZ, RZ, 0x22969faa ;  /* 0x22969faaff067424 */ /* 0x000fe400078e00ff */
[----:B------:R-:W-:-:S06]  /*2230*/  IMAD.MOV.U32 R7, RZ, RZ, 0x404ca5dc ;  /* 0x404ca5dcff077424 */ /* 0x000fcc00078e00ff */
[----:B------:R-:W-:Y:S01]  /*2240*/  DFMA R2, R2, -R6, 90 ;  /* 0x405680000202742b */ /* 0x000fe20000000806 */
[----:B-1----:R-:W-:-:S04]  /*2250*/  IMAD R11, R10, UR5, RZ ;  /* 0x000000050a0b7c24 */ /* 0x002fc8000f8e02ff */
[----:B0-----:R-:W-:-:S05]  /*2260*/  IMAD.WIDE R8, R11, 0x8, R8 ;  /* 0x000000080b087825 */ /* 0x001fca00078e0208 */
[----:B------:R1:W-:Y:S01]  /*2270*/  STG.E.64 desc[UR6][R8.64], R2 ;  /* 0x0000000208007986 */ /* 0x0003e2000c101b06 */
[----:B------:R-:W-:Y:S05]  /*2280*/  BRA `(.L_x_26) ;  /* 0x0000000800607947 */ /* 0x000fea0003800000 */
.L_x_21:
[----:B------:R-:W0:Y:S01]  /*2290*/  LDCU.64 UR8, c[0x0][0x3b8] ;  /* 0x00007700ff0877ac */ /* 0x000e220008000a00 */
[----:B------:R-:W-:Y:S02]  /*22a0*/  DADD R2, R2, -R6 ;  /* 0x0000000002027229 */ /* 0x000fe40000000806 */
[C---:B------:R-:W-:Y:S01]  /*22b0*/  DADD R16, R6.reuse, R16 ;  /* 0x0000000006107229 */ /* 0x040fe20000000010 */
[----:B------:R-:W1:Y:S05]  /*22c0*/  LDCU.64 UR10, c[0x0][0x3a8] ;  /* 0x00007500ff0a77ac */ /* 0x000e6a0008000a00 */
[----:B------:R-:W-:-:S08]  /*22d0*/  DADD R2, -R6, R2 ;  /* 0x0000000006027229 */ /* 0x000fd00000000102 */
[----:B0-----:R-:W-:-:S08]  /*22e0*/  DADD R2, R2, UR8 ;  /* 0x0000000802027e29 */ /* 0x001fd00008000000 */
[----:B-1----:R-:W-:-:S08]  /*22f0*/  DMUL R2, R2, UR10 ;  /* 0x0000000a02027c28 */ /* 0x002fd00008000000 */
[----:B------:R-:W-:-:S08]  /*2300*/  DFMA R2, R16, R16, -R2 ;  /* 0x000000101002722b */ /* 0x000fd00000000802 */
[----:B------:R-:W-:-:S14]  /*2310*/  DSETP.GEU.AND P0, PT, R2, RZ, PT ;  /* 0x000000ff0200722a */ /* 0x000fdc0003f0e000 */
[----:B------:R-:W-:Y:S05]  /*2320*/  @!P0 BREAK.RELIABLE B1 ;  /* 0x0000000000018942 */ /* 0x000fea0003800100 */
[----:B------:R-:W-:Y:S05]  /*2330*/  @P0 BRA `(.L_x_27) ;  /* 0x0000000000380947 */ /* 0x000fea0003800000 */
[----:B------:R-:W0:Y:S01]  /*2340*/  LDC.64 R2, c[0x0][0x420] ;  /* 0x00010800ff027b82 */ /* 0x000e220000000a00 */
[----:B------:R-:W1:Y:S01]  /*2350*/  LDCU UR5, c[0x0][0x408] ;  /* 0x00008100ff0577ac */ /* 0x000e620008000800 */
[----:B------:R-:W-:-:S06]  /*2360*/  IMAD R10, R5, UR4, R0 ;  /* 0x00000004050a7c24 */ /* 0x000fcc000f8e0200 */
[----:B------:R-:W2:Y:S08]  /*2370*/  LDC.64 R6, c[0x0][0x428] ;  /* 0x00010a00ff067b82 */ /* 0x000eb00000000a00 */
[----:B------:R-:W3:Y:S01]  /*2380*/  LDC.64 R8, c[0x0][0x458] ;  /* 0x00011600ff087b82 */ /* 0x000ee20000000a00 */
[----:B-1----:R-:W-:-:S04]  /*2390*/  IMAD R11, R10, UR5, RZ ;  /* 0x000000050a0b7c24 */ /* 0x002fc8000f8e02ff */
[----:B0-----:R-:W-:-:S05]  /*23a0*/  IMAD.WIDE R2, R11, 0x8, R2 ;  /* 0x000000080b027825 */ /* 0x001fca00078e0202 */
[----:B------:R4:W-:Y:S01]  /*23b0*/  STG.E.64 desc[UR6][R2.64], RZ ;  /* 0x000000ff02007986 */ /* 0x0009e2000c101b06 */
[----:B--2---:R-:W-:-:S05]  /*23c0*/  IMAD.WIDE R6, R11, 0x8, R6 ;  /* 0x000000080b067825 */ /* 0x004fca00078e0206 */
[----:B------:R4:W-:Y:S01]  /*23d0*/  STG.E.64 desc[UR6][R6.64], RZ ;  /* 0x000000ff06007986 */ /* 0x0009e2000c101b06 */
[----:B---3--:R-:W-:-:S04]  /*23e0*/  IMAD.WIDE R8, R11, 0x4, R8 ;  /* 0x000000040b087825 */ /* 0x008fc800078e0208 */
[----:B------:R-:W-:-:S05]  /*23f0*/  IMAD.MOV.U32 R11, RZ, RZ, 0x1 ;  /* 0x00000001ff0b7424 */ /* 0x000fca00078e00ff */
[----:B------:R4:W-:Y:S01]  /*2400*/  STG.E desc[UR6][R8.64], R11 ;  /* 0x0000000b08007986 */ /* 0x0009e2000c101906 */
[----:B------:R-:W-:Y:S05]  /*2410*/  BRA `(.L_x_1) ;  /* 0x0000001000107947 */ /* 0x000fea0003800000 */
.L_x_27:
[----:B------:R-:W0:Y:S01]  /*2420*/  MUFU.RSQ64H R9, R3 ;  /* 0x0000000300097308 */ /* 0x000e220000001c00 */
[----:B------:R-:W-:Y:S01]  /*2430*/  VIADD R8, R3, 0xfcb00000 ;  /* 0xfcb0000003087836 */ /* 0x000fe20000000000 */
[----:B------:R-:W-:Y:S01]  /*2440*/  BSSY.RECONVERGENT B2, `(.L_x_28) ;  /* 0x0000019000027945 */ /* 0x000fe20003800200 */
[----:B------:R-:W-:Y:S02]  /*2450*/  IMAD.MOV.U32 R10, RZ, RZ, 0x0 ;  /* 0x00000000ff0a7424 */ /* 0x000fe400078e00ff */
[----:B------:R-:W-:Y:S01]  /*2460*/  IMAD.MOV.U32 R11, RZ, RZ, 0x3fd80000 ;  /* 0x3fd80000ff0b7424 */ /* 0x000fe200078e00ff */
        /* <DEDUP_REMOVED lines=12> */
[----:B------:R-:W-:Y:S01]  /*2530*/  IMAD.MOV.U32 R18, RZ, RZ, R20 ;  /* 0x000000ffff127224 */ /* 0x000fe200078e0014 */
[----:B------:R-:W-:Y:S01]  /*2540*/  MOV R6, R10 ;  /* 0x0000000a00067202 */ /* 0x000fe20000000f00 */
        /* <DEDUP_REMOVED lines=8> */
.L_x_29:
[----:B------:R-:W-:Y:S05]  /*25d0*/  BSYNC.RECONVERGENT B2 ;  /* 0x0000000000027941 */ /* 0x000fea0003800200 */
.L_x_28:
[----:B------:R-:W0:Y:S01]  /*25e0*/  LDCU UR5, c[0x0][0x3ac] ;  /* 0x00007580ff0577ac */ /* 0x000e220008000800 */
[----:B------:R-:W1:Y:S01]  /*25f0*/  LDC.64 R8, c[0x0][0x3a8] ;  /* 0x0000ea00ff087b82 */ /* 0x000e620000000a00 */
[----:B------:R-:W-:Y:S01]  /*2600*/  IMAD.MOV.U32 R2, RZ, RZ, 0x1 ;  /* 0x00000001ff027424 */ /* 0x000fe200078e00ff */
[----:B------:R-:W-:Y:S01]  /*2610*/  DADD R20, -R16, R18 ;  /* 0x0000000010147229 */ /* 0x000fe20000000112 */
[----:B------:R-:W-:Y:S09]  /*2620*/  BSSY.RECONVERGENT B2, `(.L_x_30) ;  /* 0x0000015000027945 */ /* 0x000ff20003800200 */
[----:B------:R-:W-:Y:S01]  /*2630*/  FSETP.GEU.AND P1, PT, |R21|, 6.5827683646048100446e-37, PT ;  /* 0x036000001500780b */ /* 0x000fe20003f2e200 */
[----:B0-----:R-:W1:Y:S02]  /*2640*/  MUFU.RCP64H R3, UR5 ;  /* 0x0000000500037d08 */ /* 0x001e640008001800 */
[----:B-1----:R-:W-:-:S08]  /*2650*/  DFMA R6, R2, -R8, 1 ;  /* 0x3ff000000206742b */ /* 0x002fd00000000808 */
[----:B------:R-:W-:-:S08]  /*2660*/  DFMA R6, R6, R6, R6 ;  /* 0x000000060606722b */ /* 0x000fd00000000006 */
[----:B------:R-:W-:-:S08]  /*2670*/  DFMA R6, R2, R6, R2 ;  /* 0x000000060206722b */ /* 0x000fd00000000002 */
[----:B------:R-:W-:-:S08]  /*2680*/  DFMA R2, R6, -R8, 1 ;  /* 0x3ff000000602742b */ /* 0x000fd00000000808 */
[----:B------:R-:W-:-:S08]  /*2690*/  DFMA R2, R6, R2, R6 ;  /* 0x000000020602722b */ /* 0x000fd00000000006 */
[----:B------:R-:W-:-:S08]  /*26a0*/  DMUL R6, R20, R2 ;  /* 0x0000000214067228 */ /* 0x000fd00000000000 */
[----:B------:R-:W-:-:S08]  /*26b0*/  DFMA R8, R6, -R8, R20 ;  /* 0x800000080608722b */ /* 0x000fd00000000014 */
[----:B------:R-:W-:-:S10]  /*26c0*/  DFMA R2, R2, R8, R6 ;  /* 0x000000080202722b */ /* 0x000fd40000000006 */
[----:B------:R-:W-:-:S05]  /*26d0*/  FFMA R6, RZ, UR5, R3 ;  /* 0x00000005ff067c23 */ /* 0x000fca0008000003 */
[----:B------:R-:W-:-:S13]  /*26e0*/  FSETP.GT.AND P0, PT, |R6|, 1.469367938527859385e-39, PT ;  /* 0x001000000600780b */ /* 0x000fda0003f04200 */
[----:B------:R-:W-:Y:S05]  /*26f0*/  @P0 BRA P1, `(.L_x_31) ;  /* 0x00000000001c0947 */ /* 0x000fea0000800000 */
[----:B------:R-:W0:Y:S01]  /*2700*/  LDCU.64 UR8, c[0x0][0x3a8] ;  /* 0x00007500ff0877ac */ /* 0x000e220008000a00 */
[----:B------:R-:W-:Y:S01]  /*2710*/  MOV R6, 0x2750 ;  /* 0x0000275000067802 */ /* 0x000fe20000000f00 */
[----:B0-----:R-:W-:Y:S02]  /*2720*/  IMAD.U32 R24, RZ, RZ, UR8 ;  /* 0x00000008ff187e24 */ /* 0x001fe4000f8e00ff */
[----:B------:R-:W-:-:S07]  /*2730*/  IMAD.U32 R25, RZ, RZ, UR9 ;  /* 0x00000009ff197e24 */ /* 0x000fce000f8e00ff */
[----:B------:R-:W-:Y:S05]  /*2740*/  CALL.REL.NOINC `($__internal_0_$__cuda_sm20_div_rn_f64_full) ;  /* 0x0000003000187944 */ /* 0x000fea0003c00000 */
[----:B------:R-:W-:Y:S02]  /*2750*/  IMAD.MOV.U32 R2, RZ, RZ, R30 ;  /* 0x000000ffff027224 */ /* 0x000fe400078e001e */
[----:B------:R-:W-:-:S07]  /*2760*/  IMAD.MOV.U32 R3, RZ, RZ, R31 ;  /* 0x000000ffff037224 */ /* 0x000fce00078e001f */
.L_x_31:
[----:B------:R-:W-:Y:S05]  /*2770*/  BSYNC.RECONVERGENT B2 ;  /* 0x0000000000027941 */ /* 0x000fea0003800200 */
.L_x_30:
[----:B------:R-:W0:Y:S01]  /*2780*/  LDCU UR5, c[0x0][0x3ac] ;  /* 0x00007580ff0577ac */ /* 0x000e220008000800 */
[----:B------:R-:W1:Y:S01]  /*2790*/  LDC.64 R8, c[0x0][0x3a8] ;  /* 0x0000ea00ff087b82 */ /* 0x000e620000000a00 */
[----:B------:R-:W-:Y:S01]  /*27a0*/  IMAD.MOV.U32 R6, RZ, RZ, 0x1 ;  /* 0x00000001ff067424 */ /* 0x000fe200078e00ff */
[----:B------:R-:W-:Y:S01]  /*27b0*/  DADD R20, -R16, -R18 ;  /* 0x0000000010147229 */ /* 0x000fe20000000912 */
        /* <DEDUP_REMOVED lines=15> */
[----:B------:R-:W-:Y:S02]  /*28b0*/  MOV R6, 0x28f0 ;  /* 0x000028f000067802 */ /* 0x000fe40000000f00 */
[----:B0-----:R-:W-:Y:S01]  /*28c0*/  MOV R24, UR8 ;  /* 0x0000000800187c02 */ /* 0x001fe20008000f00 */
[----:B------:R-:W-:-:S07]  /*28d0*/  IMAD.U32 R25, RZ, RZ, UR9 ;  /* 0x00000009ff197e24 */ /* 0x000fce000f8e00ff */
[----:B------:R-:W-:Y:S05]  /*28e0*/  CALL.REL.NOINC `($__internal_0_$__cuda_sm20_div_rn_f64_full) ;  /* 0x0000002c00b07944 */ /* 0x000fea0003c00000 */
.L_x_33:
[----:B------:R-:W-:Y:S05]  /*28f0*/  BSYNC.RECONVERGENT B2 ;  /* 0x0000000000027941 */ /* 0x000fea0003800200 */
.L_x_32:
[----:B------:R-:W-:Y:S01]  /*2900*/  DSETP.GT.AND P0, PT, R2, R30, PT ;  /* 0x0000001e0200722a */ /* 0x000fe20003f04000 */
[----:B------:R-:W-:Y:S05]  /*2910*/  BSSY.RECONVERGENT B2, `(.L_x_34) ;  /* 0x000000e000027945 */ /* 0x000fea0003800200 */
[----:B------:R-:W-:Y:S02]  /*2920*/  FSEL R6, R2, R30, P0 ;  /* 0x0000001e02067208 */ /* 0x000fe40000000000 */
[----:B------:R-:W-:-:S06]  /*2930*/  FSEL R7, R3, R31, P0 ;  /* 0x0000001f03077208 */ /* 0x000fcc0000000000 */
[----:B------:R-:W-:-:S14]  /*2940*/  DSETP.GT.AND P0, PT, R6, 1, PT ;  /* 0x3ff000000600742a */ /* 0x000fdc0003f04000 */
[----:B------:R-:W-:Y:S05]  /*2950*/  @!P0 BRA `(.L_x_35) ;  /* 0x0000000000248947 */ /* 0x000fea0003800000 */
[----:B------:R-:W-:Y:S01]  /*2960*/  DADD R6, R6, -1 ;  /* 0xbff0000006067429 */ /* 0x000fe20000000000 */
[----:B------:R-:W-:Y:S01]  /*2970*/  UMOV UR8, 0x68497682 ;  /* 0x6849768200087882 */ /* 0x000fe20000000000 */
[----:B------:R-:W-:Y:S01]  /*2980*/  DSETP.GEU.AND P1, PT, R2, R30, PT ;  /* 0x0000001e0200722a */ /* 0x000fe20003f2e000 */
[----:B------:R-:W-:-:S05]  /*2990*/  UMOV UR9, 0x3d3c25c2 ;  /* 0x3d3c25c200097882 */ /* 0x000fca0000000000 */
[----:B------:R-:W-:Y:S01]  /*29a0*/  DSETP.GEU.AND P0, PT, R6, UR8, PT ;  /* 0x0000000806007e2a */ /* 0x000fe2000bf0e000 */
[----:B------:R-:W-:Y:S02]  /*29b0*/  FSEL R6, R2, R30, !P1 ;  /* 0x0000001e02067208 */ /* 0x000fe40004800000 */
[----:B------:R-:W-:-:S03]  /*29c0*/  FSEL R2, R3, R31, !P1 ;  /* 0x0000001f03027208 */ /* 0x000fc60004800000 */
[----:B------:R-:W-:Y:S02]  /*29d0*/  FSEL R6, R6, RZ, P0 ;  /* 0x000000ff06067208 */ /* 0x000fe40000000000 */
[----:B------:R-:W-:-:S07]  /*29e0*/  FSEL R7, R2, 1.875, P0 ;  /* 0x3ff0000002077808 */ /* 0x000fce0000000000 */
.L_x_35:
[----:B------:R-:W-:Y:S05]  /*29f0*/  BSYNC.RECONVERGENT B2 ;  /* 0x0000000000027941 */ /* 0x000fea0003800200 */
.L_x_34:
[C---:B------:R-:W-:Y:S01]  /*2a00*/  DADD R2, R6.reuse, 1 ;  /* 0x3ff0000006027429 */ /* 0x040fe20000000000 */
[----:B------:R-:W-:Y:S01]  /*2a10*/  UMOV UR8, 0x68497682 ;  /* 0x6849768200087882 */ /* 0x000fe20000000000 */
[----:B------:R-:W-:Y:S01]  /*2a20*/  UMOV UR9, 0x3d3c25c2 ;  /* 0x3d3c25c200097882 */ /* 0x000fe20000000000 */
[----:B------:R-:W-:-:S05]  /*2a30*/  DSETP.GEU.AND P1, PT, R6, -1, PT ;  /* 0xbff000000600742a */ /* 0x000fca0003f2e000 */
[----:B------:R-:W-:-:S06]  /*2a40*/  DSETP.GT.AND P0, PT, R2, -UR8, PT ;  /* 0x8000000802007e2a */ /* 0x000fcc000bf04000 */
[----:B------:R-:W-:Y:S02]  /*2a50*/  FSEL R17, R6, RZ, !P0 ;  /* 0x000000ff06117208 */ /* 0x000fe40004000000 */
[----:B------:R-:W-:Y:S02]  /*2a60*/  FSEL R3, R7, -1.875, !P0 ;  /* 0xbff0000007037808 */ /* 0x000fe40004000000 */
[----:B------:R-:W-:Y:S02]  /*2a70*/  FSEL R16, R17, R6, !P1 ;  /* 0x0000000611107208 */ /* 0x000fe40004800000 */
[----:B------:R-:W-:-:S06]  /*2a80*/  FSEL R17, R3, R7, !P1 ;  /* 0x0000000703117208 */ /* 0x000fcc0004800000 */
[----:B------:R-:W-:-:S14]  /*2a90*/  DSETP.GT.AND P0, PT, |R16|, 1, PT ;  /* 0x3ff000001000742a */ /* 0x000fdc0003f04200 */
[----:B------:R-:W-:Y:S05]  /*2aa0*/  @P0 BREAK.RELIABLE B1 ;  /* 0x0000000000010942 */ /* 0x000fea0003800100 */
[----:B------:R-:W-:Y:S05]  /*2ab0*/  @!P0 BRA `(.L_x_36) ;  /* 0x0000000000388947 */ /* 0x000fea0003800000 */
        /* <DEDUP_REMOVED lines=14> */
.L_x_36:
[----:B------:R-:W0:Y:S01]  /*2ba0*/  LDC.64 R2, c[0x0][0x428] ;  /* 0x00010a00ff027b82 */ /* 0x000e220000000a00 */
[----:B------:R-:W1:Y:S01]  /*2bb0*/  LDCU UR5, c[0x0][0x408] ;  /* 0x00008100ff0577ac */ /* 0x000e620008000800 */
[----:B------:R-:W-:Y:S01]  /*2bc0*/  IMAD R11, R5, UR4, R0 ;  /* 0x00000004050b7c24 */ /* 0x000fe2000f8e0200 */
[----:B------:R-:W-:-:S03]  /*2bd0*/  DADD R16, -R16, 1 ;  /* 0x3ff0000010107429 */ /* 0x000fc60000000100 */
[----:B-1----:R-:W-:-:S04]  /*2be0*/  IMAD R11, R11, UR5, RZ ;  /* 0x000000050b0b7c24 */ /* 0x002fc8000f8e02ff */
[----:B0-----:R-:W-:-:S05]  /*2bf0*/  IMAD.WIDE R2, R11, 0x8, R2 ;  /* 0x000000080b027825 */ /* 0x001fca00078e0202 */
[----:B------:R0:W-:Y:S02]  /*2c00*/  STG.E.64 desc[UR6][R2.64], RZ ;  /* 0x000000ff02007986 */ /* 0x0001e4000c101b06 */
.L_x_26:
[----:B------:R-:W-:Y:S05]  /*2c10*/  BSYNC.RELIABLE B1 ;  /* 0x0000000000017941 */ /* 0x000fea0003800100 */
.L_x_20:
[----:B------:R-:W2:Y:S02]  /*2c20*/  LDCU.128 UR8, c[0x0][0x380] ;  /* 0x00007000ff0877ac */ /* 0x000ea40008000c00 */
[C---:B--2---:R-:W-:Y:S02]  /*2c30*/  DFMA R12, -R16.reuse, UR8, R12 ;  /* 0x00000008100c7c2b */ /* 0x044fe4000800010c */
[----:B------:R-:W-:-:S06]  /*2c40*/  DFMA R14, R16, UR10, -R14 ;  /* 0x0000000a100e7c2b */ /* 0x000fcc000800080e */
[----:B------:R-:W-:-:S06]  /*2c50*/  DSETP.NEU.AND P0, PT, R12, RZ, PT ;  /* 0x000000ff0c00722a */ /* 0x000fcc0003f0d000 */
[----:B------:R-:W-:-:S14]  /*2c60*/  DSETP.NEU.OR P0, PT, R14, RZ, P0 ;  /* 0x000000ff0e00722a */ /* 0x000fdc000070d400 */
[----:B01----:R-:W0:Y:S02]  /*2c70*/  @!P0 LDC.64 R2, c[0x0][0x420] ;  /* 0x00010800ff028b82 */ /* 0x003e240000000a00 */
[----:B0-----:R-:W-:-:S05]  /*2c80*/  @!P0 IMAD.WIDE R2, R11, 0x8, R2 ;  /* 0x000000080b028825 */ /* 0x001fca00078e0202 */
[----:B------:R3:W-:Y:S01]  /*2c90*/  @!P0 STG.E.64 desc[UR6][R2.64], RZ ;  /* 0x000000ff02008986 */ /* 0x0007e2000c101b06 */
[----:B------:R-:W-:Y:S05]  /*2ca0*/  @!P0 BRA `(.L_x_1) ;  /* 0x0000000400ec8947 */ /* 0x000fea0003800000 */
[----:B------:R-:W-:Y:S01]  /*2cb0*/  DADD R10, -RZ, |R12| ;  /* 0x00000000ff0a7229 */ /* 0x000fe2000000050c */
[----:B------:R-:W-:Y:S01]  /*2cc0*/  IMAD.MOV.U32 R6, RZ, RZ, 0x1 ;  /* 0x00000001ff067424 */ /* 0x000fe200078e00ff */
[--C-:B------:R-:W-:Y:S01]  /*2cd0*/  DADD R16, -RZ, |R14|.reuse ;  /* 0x00000000ff107229 */ /* 0x100fe2000000050e */
[----:B------:R-:W-:Y:S01]  /*2ce0*/  BSSY.RECONVERGENT B1, `(.L_x_37) ;  /* 0x0000017000017945 */ /* 0x000fe20003800200 */
[----:B------:R-:W-:-:S08]  /*2cf0*/  DSETP.GT.AND P1, PT, |R12|, |R14|, PT ;  /* 0x4000000e0c00722a */ /* 0x000fd00003f24200 */
[----:B---3--:R-:W-:Y:S02]  /*2d00*/  FSEL R3, R11, R17, P1 ;  /* 0x000000110b037208 */ /* 0x008fe40000800000 */
[----:B------:R-:W-:Y:S02]  /*2d10*/  FSEL R2, R10, R16, P1 ;  /* 0x000000100a027208 */ /* 0x000fe40000800000 */
[----:B------:R-:W0:Y:S01]  /*2d20*/  MUFU.RCP64H R7, R3 ;  /* 0x0000000300077308 */ /* 0x000e220000001800 */
[----:B------:R-:W-:Y:S02]  /*2d30*/  FSEL R20, R16, R10, P1 ;  /* 0x0000000a10147208 */ /* 0x000fe40000800000 */
[----:B------:R-:W-:-:S04]  /*2d40*/  FSEL R21, R17, R11, P1 ;  /* 0x0000000b11157208 */ /* 0x000fc80000800000 */
        /* <DEDUP_REMOVED lines=16> */
.L_x_38:
[----:B------:R-:W-:Y:S05]  /*2e50*/  BSYNC.RECONVERGENT B1 ;  /* 0x0000000000017941 */ /* 0x000fea0003800200 */
.L_x_37:
[----:B------:R-:W-:Y:S01]  /*2e60*/  DMUL R6, R30, R30 ;  /* 0x0000001e1e067228 */ /* 0x000fe20000000000 */
[----:B------:R-:W-:Y:S01]  /*2e70*/  IMAD.MOV.U32 R8, RZ, RZ, -0x2449a4b7 ;  /* 0xdbb65b49ff087424 */ /* 0x000fe200078e00ff */
[----:B------:R-:W-:Y:S01]  /*2e80*/  UMOV UR8, 0x2a25ff7e ;  /* 0x2a25ff7e00087882 */ /* 0x000fe20000000000 */
[----:B------:R-:W-:Y:S01]  /*2e90*/  IMAD.MOV.U32 R9, RZ, RZ, 0x3f2d3b63 ;  /* 0x3f2d3b63ff097424 */ /* 0x000fe200078e00ff */
[----:B------:R-:W-:Y:S01]  /*2ea0*/  UMOV UR9, 0x3ef53e1d ;  /* 0x3ef53e1d00097882 */ /* 0x000fe20000000000 */
[----:B------:R-:W-:Y:S01]  /*2eb0*/  ISETP.GE.AND P2, PT, R15, RZ, PT ;  /* 0x000000ff0f00720c */ /* 0x000fe20003f46270 */
[----:B------:R-:W-:Y:S01]  /*2ec0*/  DSETP.NEU.AND P3, PT, R2, RZ, PT ;  /* 0x000000ff0200722a */ /* 0x000fe20003f6d000 */
[----:B------:R-:W0:Y:S01]  /*2ed0*/  LDCU UR5, c[0x0][0x408] ;  /* 0x00008100ff0577ac */ /* 0x000e220008000800 */
[----:B------:R-:W-:Y:S01]  /*2ee0*/  @P1 IMAD.MOV.U32 R2, RZ, RZ, 0x54442d18 ;  /* 0x54442d18ff021424 */ /* 0x000fe200078e00ff */
[----:B------:R-:W-:Y:S01]  /*2ef0*/  DFMA R8, R6, -UR8, R8 ;  /* 0x8000000806087c2b */ /* 0x000fe20008000008 */
[----:B------:R-:W-:Y:S01]  /*2f00*/  @P1 PLOP3.LUT P0, PT, P2, PT, PT, 0x80, 0x8 ;  /* 0x000000000008181c */ /* 0x000fe2000170f070 */
[----:B------:R-:W-:Y:S01]  /*2f10*/  UMOV UR8, 0x8dde082e ;  /* 0x8dde082e00087882 */ /* 0x000fe20000000000 */
[----:B------:R-:W-:Y:S01]  /*2f20*/  UMOV UR9, 0x3f531278 ;  /* 0x3f53127800097882 */ /* 0x000fe20000000000 */
[----:B------:R-:W-:-:S02]  /*2f30*/  @P1 IMAD.MOV.U32 R3, RZ, RZ, 0x3ff921fb ;  /* 0x3ff921fbff031424 */ /* 0x000fc400078e00ff */
[----:B------:R-:W-:Y:S02]  /*2f40*/  IMAD R10, R5, UR4, R0 ;  /* 0x00000004050a7c24 */ /* 0x000fe4000f8e0200 */
[----:B------:R-:W-:Y:S01]  /*2f50*/  DFMA R8, R6, R8, -UR8 ;  /* 0x8000000806087e2b */ /* 0x000fe20008000008 */
[----:B------:R-:W-:Y:S01]  /*2f60*/  UMOV UR8, 0xc8249315 ;  /* 0xc824931500087882 */ /* 0x000fe20000000000 */
[----:B------:R-:W-:Y:S01]  /*2f70*/  UMOV UR9, 0x3f6f9690 ;  /* 0x3f6f969000097882 */ /* 0x000fe20000000000 */
[----:B------:R-:W-:Y:S02]  /*2f80*/  @P3 IMAD.MOV.U32 R17, RZ, RZ, 0x4002d97c ;  /* 0x4002d97cff113424 */ /* 0x000fe400078e00ff */
[----:B------:R-:W-:-:S03]  /*2f90*/  @P3 IMAD.MOV.U32 R11, RZ, RZ, 0x7f3321d2 ;  /* 0x7f3321d2ff0b3424 */ /* 0x000fc600078e00ff */
        /* <DEDUP_REMOVED lines=47> */
[----:B------:R-:W-:Y:S01]  /*3290*/  DFMA R30, R8, R30, R30 ;  /* 0x0000001e081e722b */ /* 0x000fe2000000001e */
[----:B------:R-:W-:Y:S02]  /*32a0*/  @!P1 IMAD.MOV.U32 R8, RZ, RZ, 0x54442d18 ;  /* 0x54442d18ff089424 */ /* 0x000fe400078e00ff */
[----:B------:R-:W-:-:S05]  /*32b0*/  @!P1 IMAD.MOV.U32 R9, RZ, RZ, 0x400921fb ;  /* 0x400921fbff099424 */ /* 0x000fca00078e00ff */
[----:B------:R-:W-:Y:S02]  /*32c0*/  @P1 DADD R6, -RZ, -R30 ;  /* 0x00000000ff061229 */ /* 0x000fe4000000091e */
[----:B------:R-:W-:-:S08]  /*32d0*/  @!P1 DADD R8, -R30, R8 ;  /* 0x000000001e089229 */ /* 0x000fd00000000108 */
[----:B------:R-:W-:Y:S02]  /*32e0*/  @P1 FSEL R6, R30, R6, !P0 ;  /* 0x000000061e061208 */ /* 0x000fe40004000000 */
[----:B------:R-:W-:Y:S02]  /*32f0*/  @P1 FSEL R7, R31, R7, !P0 ;  /* 0x000000071f071208 */ /* 0x000fe40004000000 */
[----:B------:R-:W-:-:S04]  /*3300*/  @!P1 PLOP3.LUT P0, PT, P2, PT, PT, 0x80, 0x8 ;  /* 0x000000000008981c */ /* 0x000fc8000170f070 */
[----:B------:R-:W-:Y:S01]  /*3310*/  @P1 DADD R6, R6, R2 ;  /* 0x0000000006061229 */ /* 0x000fe20000000002 */
[----:B------:R-:W-:Y:S01]  /*3320*/  @P3 FSEL R17, R17, 1.8213495016098022461, !P0 ;  /* 0x3fe921fb11113808 */ /* 0x000fe20004000000 */
[----:B------:R-:W1:Y:S01]  /*3330*/  LDC.64 R2, c[0x0][0x420] ;  /* 0x00010800ff027b82 */ /* 0x000e620000000a00 */
[----:B------:R-:W-:-:S03]  /*3340*/  @P3 FSEL R11, R11, 3.37028055040000000000e+12, !P0 ;  /* 0x54442d180b0b3808 */ /* 0x000fc60004000000 */
[----:B------:R-:W-:Y:S02]  /*3350*/  @!P1 FSEL R6, R8, R30, !P0 ;  /* 0x0000001e08069208 */ /* 0x000fe40004000000 */
[----:B------:R-:W-:Y:S01]  /*3360*/  @!P1 FSEL R7, R9, R31, !P0 ;  /* 0x0000001f09079208 */ /* 0x000fe20004000000 */
[C-C-:B------:R-:W-:Y:S01]  /*3370*/  @P3 DSETP.NEU.AND P1, PT, |R14|.reuse, |R12|.reuse, PT ;  /* 0x4000000c0e00322a */ /* 0x140fe20003f2d200 */
[----:B------:R-:W-:Y:S01]  /*3380*/  @!P3 FSEL R9, RZ, 2.1426990032196044922, P0 ;  /* 0x400921fbff09b808 */ /* 0x000fe20000000000 */
[----:B------:R-:W-:Y:S01]  /*3390*/  DADD R14, |R14|, |R12| ;  /* 0x000000000e0e7229 */ /* 0x000fe2000000060c */
[----:B------:R-:W-:-:S03]  /*33a0*/  @!P3 FSEL R8, RZ, 3.37028055040000000000e+12, P0 ;  /* 0x54442d18ff08b808 */ /* 0x000fc60000000000 */
[----:B------:R-:W-:Y:S02]  /*33b0*/  @P3 FSEL R7, R17, R7, !P1 ;  /* 0x0000000711073208 */ /* 0x000fe40004800000 */
[----:B------:R-:W-:Y:S02]  /*33c0*/  @P3 FSEL R6, R11, R6, !P1 ;  /* 0x000000060b063208 */ /* 0x000fe40004800000 */
[----:B------:R-:W-:Y:S01]  /*33d0*/  DSETP.NAN.AND P0, PT, R14, R14, PT ;  /* 0x0000000e0e00722a */ /* 0x000fe20003f08000 */
[----:B------:R-:W-:Y:S01]  /*33e0*/  @P3 IMAD.MOV.U32 R9, RZ, RZ, R7 ;  /* 0x000000ffff093224 */ /* 0x000fe200078e0007 */
[----:B------:R-:W-:Y:S01]  /*33f0*/  @P3 MOV R8, R6 ;  /* 0x0000000600083202 */ /* 0x000fe20000000f00 */
[----:B0-----:R-:W-:-:S03]  /*3400*/  IMAD R7, R10, UR5, RZ ;  /* 0x000000050a077c24 */ /* 0x001fc6000f8e02ff */
[----:B------:R-:W-:Y:S01]  /*3410*/  LOP3.LUT R13, R9, 0x80000000, R13, 0xb8, !PT ;  /* 0x80000000090d7812 */ /* 0x000fe200078eb80d */
[----:B-1----:R-:W-:Y:S01]  /*3420*/  IMAD.WIDE R2, R7, 0x8, R2 ;  /* 0x0000000807027825 */ /* 0x002fe200078e0202 */
[----:B------:R-:W-:Y:S02]  /*3430*/  FSEL R8, R14, R8, P0 ;  /* 0x000000080e087208 */ /* 0x000fe40000000000 */
[----:B------:R-:W-:-:S05]  /*3440*/  FSEL R9, R15, R13, P0 ;  /* 0x0000000d0f097208 */ /* 0x000fca0000000000 */
[----:B------:R0:W-:Y:S02]  /*3450*/  STG.E.64 desc[UR6][R2.64], R8 ;  /* 0x0000000802007986 */ /* 0x0001e4000c101b06 */
.L_x_1:
[----:B------:R-:W-:Y:S05]  /*3460*/  BSYNC.RECONVERGENT B0 ;  /* 0x0000000000007941 */ /* 0x000fea0003800200 */
.L_x_0:
[----:B------:R-:W-:Y:S05]  /*3470*/  WARPSYNC.ALL ;  /* 0x0000000000007948 */ /* 0x000fea0003800000 */
[----:B------:R-:W5:Y:S01]  /*3480*/  LDCU UR5, c[0x0][0x400] ;  /* 0x00008000ff0577ac */ /* 0x000f620008000800 */
[----:B------:R-:W-:Y:S01]  /*3490*/  BSSY.RECONVERGENT B0, `(.L_x_39) ;  /* 0x00001c2000007945 */ /* 0x000fe20003800200 */
[----:B------:R-:W3:Y:S01]  /*34a0*/  LDCU UR4, c[0x0][0x3fc] ;  /* 0x00007f80ff0477ac */ /* 0x000ee20008000800 */
[----:B-----5:R-:W-:-:S04]  /*34b0*/  UISETP.GT.AND UP0, UPT, UR5, URZ, UPT ;  /* 0x000000ff0500728c */ /* 0x020fc8000bf04270 */
[----:B------:R-:W-:Y:S02]  /*34c0*/  USEL UR5, UR5, 0x1, UP0 ;  /* 0x0000000105057887 */ /* 0x000fe40008000000 */
[----:B---3--:R-:W-:-:S04]  /*34d0*/  USEL UR4, UR4, 0x1, UP0 ;  /* 0x0000000104047887 */ /* 0x008fc80008000000 */
[----:B------:R-:W-:-:S04]  /*34e0*/  ISETP.GT.U32.AND P0, PT, R5, UR5, PT ;  /* 0x0000000505007c0c */ /* 0x000fc8000bf04070 */
[----:B------:R-:W-:-:S13]  /*34f0*/  ISETP.GT.OR P0, PT, R0, UR4, P0 ;  /* 0x0000000400007c0c */ /* 0x000fda0008704670 */
[----:B------:R-:W-:Y:S05]  /*3500*/  @P0 BRA `(.L_x_40) ;  /* 0x0000001800e80947 */ /* 0x000fea0003800000 */
[----:B012-4-:R-:W0:Y:S01]  /*3510*/  LDC.64 R2, c[0x0][0x428] ;  /* 0x00010a00ff027b82 */ /* 0x017e220000000a00 */
[----:B------:R-:W1:Y:S02]  /*3520*/  LDCU UR5, c[0x0][0x404] ;  /* 0x00008080ff0577ac */ /* 0x000e640008000800 */
[----:B-1----:R-:W-:-:S04]  /*3530*/  IMAD R7, R5, UR5, RZ ;  /* 0x0000000505077c24 */ /* 0x002fc8000f8e02ff */
[----:B0-----:R-:W-:-:S06]  /*3540*/  IMAD.WIDE R2, R7, 0x8, R2 ;  /* 0x0000000807027825 */ /* 0x001fcc00078e0202 */
[----:B------:R-:W2:Y:S01]  /*3550*/  LDG.E.64 R2, desc[UR6][R2.64] ;  /* 0x0000000602027981 */ /* 0x000ea2000c1e1b00 */
[----:B------:R-:W-:Y:S01]  /*3560*/  UMOV UR8, 0x9d353918 ;  /* 0x9d35391800087882 */ /* 0x000fe20000000000 */
[----:B------:R-:W-:Y:S01]  /*3570*/  UMOV UR9, 0x3f91df46 ;  /* 0x3f91df4600097882 */ /* 0x000fe20000000000 */
[----:B------:R-:W-:Y:S01]  /*3580*/  BSSY.RECONVERGENT B1, `(.L_x_41) ;  /* 0x0000085000017945 */ /* 0x000fe20003800200 */
[----:B--2---:R-:W-:-:S08]  /*3590*/  DADD R6, -|R2|, 90 ;  /* 0x4056800002067429 */ /* 0x004fd00000000300 */
[----:B------:R-:W-:Y:S01]  /*35a0*/  DMUL R6, R6, UR8 ;  /* 0x0000000806067c28 */ /* 0x000fe20008000000 */
[----:B------:R-:W-:Y:S01]  /*35b0*/  UMOV UR8, 0x88e368f1 ;  /* 0x88e368f100087882 */ /* 0x000fe20000000000 */
[----:B------:R-:W-:-:S06]  /*35c0*/  UMOV UR9, 0x3ee4f8b5 ;  /* 0x3ee4f8b500097882 */ /* 0x000fcc0000000000 */
[----:B------:R-:W-:-:S14]  /*35d0*/  DSETP.GEU.AND P0, PT, R6, UR8, PT ;  /* 0x0000000806007e2a */ /* 0x000fdc000bf0e000 */
[----:B------:R-:W-:Y:S05]  /*35e0*/  @P0 BRA `(.L_x_42) ;  /* 0x00000000001c0947 */ /* 0x000fea0003800000 */
[----:B------:R-:W-:Y:S02]  /*35f0*/  DSETP.GT.AND P0, PT, R2, RZ, PT ;  /* 0x000000ff0200722a */ /* 0x000fe40003f04000 */
[----:B------:R-:W-:-:S12]  /*3600*/  DMUL R8, R6, R6 ;  /* 0x0000000606087228 */ /* 0x000fd80000000000 */
[----:B------:R-:W-:Y:S01]  /*3610*/  @!P0 IMAD.MOV.U32 R12, RZ, RZ, 0x0 ;  /* 0x00000000ff0c8424 */ /* 0x000fe200078e00ff */
[----:B------:R-:W-:Y:S01]  /*3620*/  @P0 DMUL R10, R8, 0.5 ;  /* 0x3fe00000080a0828 */ /* 0x000fe20000000000 */
[----:B------:R-:W-:-:S06]  /*3630*/  @!P0 IMAD.MOV.U32 R13, RZ, RZ, 0x3fe00000 ;  /* 0x3fe00000ff0d8424 */ /* 0x000fcc00078e00ff */
[----:B------:R-:W-:Y:S01]  /*3640*/  @!P0 DFMA R10, R8, -R12, 2 ;  /* 0x40000000080a842b */ /* 0x000fe2000000080c */
[----:B------:R-:W-:Y:S10]  /*3650*/  BRA `(.L_x_43) ;  /* 0x0000000400dc7947 */ /* 0x000ff40003800000 */
.L_x_42:
[----:B------:R-:W-:Y:S01]  /*3660*/  DSETP.NEU.AND P0, PT, |R2|, +INF , PT ;  /* 0x7ff000000200742a */ /* 0x000fe20003f0d200 */
[----:B------:R-:W-:-:S13]  /*3670*/  BSSY.RECONVERGENT B2, `(.L_x_44) ;  /* 0x000001a000027945 */ /* 0x000fda0003800200 */
[----:B------:R-:W-:Y:S01]  /*3680*/  @!P0 DMUL R20, RZ, R2 ;  /* 0x00000002ff148228 */ /* 0x000fe20000000000 */
[----:B------:R-:W-:Y:S01]  /*3690*/  @!P0 IMAD.MOV.U32 R6, RZ, RZ, RZ ;  /* 0x000000ffff068224 */ /* 0x000fe200078e00ff */
[----:B------:R-:W-:Y:S09]  /*36a0*/  @!P0 BRA `(.L_x_45) ;  /* 0x0000000000588947 */ /* 0x000ff20003800000 */
[----:B------:R-:W-:Y:S01]  /*36b0*/  UMOV UR8, 0x6dc9c883 ;  /* 0x6dc9c88300087882 */ /* 0x000fe20000000000 */
[----:B------:R-:W-:Y:S01]  /*36c0*/  UMOV UR9, 0x3fe45f30 ;  /* 0x3fe45f3000097882 */ /* 0x000fe20000000000 */
[C---:B------:R-:W-:Y:S02]  /*36d0*/  DSETP.GE.AND P0, PT, |R2|.reuse, 2.14748364800000000000e+09, PT ;  /* 0x41e000000200742a */ /* 0x040fe40003f06200 */
[----:B------:R-:W-:Y:S01]  /*36e0*/  DMUL R6, R2, UR8 ;  /* 0x0000000802067c28 */ /* 0x000fe20008000000 */
[----:B------:R-:W-:Y:S01]  /*36f0*/  UMOV UR8, 0x54442d18 ;  /* 0x54442d1800087882 */ /* 0x000fe20000000000 */
[----:B------:R-:W-:-:S08]  /*3700*/  UMOV UR9, 0x3ff921fb ;  /* 0x3ff921fb00097882 */ /* 0x000fd00000000000 */
[----:B------:R-:W0:Y:S08]  /*3710*/  F2I.F64 R6, R6 ;  /* 0x0000000600067311 */ /* 0x000e300000301100 */
[----:B0-----:R-:W0:Y:S02]  /*3720*/  I2F.F64 R20, R6 ;  /* 0x0000000600147312 */ /* 0x001e240000201c00 */
[----:B0-----:R-:W-:Y:S01]  /*3730*/  DFMA R8, R20, -UR8, R2 ;  /* 0x8000000814087c2b */ /* 0x001fe20008000002 */
[----:B------:R-:W-:Y:S01]  /*3740*/  UMOV UR8, 0x33145c00 ;  /* 0x33145c0000087882 */ /* 0x000fe20000000000 */
[----:B------:R-:W-:-:S06]  /*3750*/  UMOV UR9, 0x3c91a626 ;  /* 0x3c91a62600097882 */ /* 0x000fcc0000000000 */
[----:B------:R-:W-:Y:S01]  /*3760*/  DFMA R8, R20, -UR8, R8 ;  /* 0x8000000814087c2b */ /* 0x000fe20008000008 */
[----:B------:R-:W-:Y:S01]  /*3770*/  UMOV UR8, 0x252049c0 ;  /* 0x252049c000087882 */ /* 0x000fe20000000000 */
[----:B------:R-:W-:-:S06]  /*3780*/  UMOV UR9, 0x397b839a ;  /* 0x397b839a00097882 */ /* 0x000fcc0000000000 */
[----:B------:R-:W-:Y:S01]  /*3790*/  DFMA R20, R20, -UR8, R8 ;  /* 0x8000000814147c2b */ /* 0x000fe20008000008 */
[----:B------:R-:W-:Y:S10]  /*37a0*/  @!P0 BRA `(.L_x_45) ;  /* 0x0000000000188947 */ /* 0x000ff40003800000 */
[----:B------:R-:W-:Y:S01]  /*37b0*/  IMAD.MOV.U32 R24, RZ, RZ, R2 ;  /* 0x000000ffff187224 */ /* 0x000fe200078e0002 */
[----:B------:R-:W-:Y:S01]  /*37c0*/  MOV R22, 0x37f0 ;  /* 0x000037f000167802 */ /* 0x000fe20000000f00 */
[----:B------:R-:W-:-:S07]  /*37d0*/  IMAD.MOV.U32 R25, RZ, RZ, R3 ;  /* 0x000000ffff197224 */ /* 0x000fce00078e0003 */
[----:B------:R-:W-:Y:S05]  /*37e0*/  CALL.REL.NOINC `($_Z13coord_convertddddddddiiddddddiiiiiPdS_S_S_P7double2iddS1_Pi$__internal_trig_reduction_slowpathd) ;  /* 0x0000002400fc7944 */ /* 0x000fea0003c00000 */
[----:B------:R-:W-:Y:S02]  /*37f0*/  IMAD.MOV.U32 R20, RZ, RZ, R14 ;  /* 0x000000ffff147224 */ /* 0x000fe400078e000e */
[----:B------:R-:W-:-:S07]  /*3800*/  IMAD.MOV.U32 R21, RZ, RZ, R15 ;  /* 0x000000ffff157224 */ /* 0x000fce00078e000f */
.L_x_45:
[----:B------:R-:W-:Y:S05]  /*3810*/  BSYNC.RECONVERGENT B2 ;  /* 0x0000000000027941 */ /* 0x000fea0003800200 */
.L_x_44:
[----:B------:R-:W0:Y:S01]  /*3820*/  LDCU.64 UR8, c[0x4][0x8] ;  /* 0x01000100ff0877ac */ /* 0x000e220008000a00 */
[----:B------:R-:W-:-:S05]  /*3830*/  IMAD.SHL.U32 R7, R6, 0x40, RZ ;  /* 0x0000004006077824 */ /* 0x000fca00078e00ff */
[----:B------:R-:W-:-:S04]  /*3840*/  LOP3.LUT R7, R7, 0x40, RZ, 0xc0, !PT ;  /* 0x0000004007077812 */ /* 0x000fc800078ec0ff */
[----:B0-----:R-:W-:-:S05]  /*3850*/  IADD3 R24, P0, PT, R7, UR8, RZ ;  /* 0x0000000807187c10 */ /* 0x001fca000ff1e0ff */
[----:B------:R-:W-:-:S05]  /*3860*/  IMAD.X R25, RZ, RZ, UR9, P0 ;  /* 0x00000009ff197e24 */ /* 0x000fca00080e06ff */
[----:B------:R-:W2:Y:S04]  /*3870*/  LDG.E.128.CONSTANT R8, desc[UR6][R24.64] ;  /* 0x0000000618087981 */ /* 0x000ea8000c1e9d00 */
[----:B------:R-:W3:Y:S04]  /*3880*/  LDG.E.128.CONSTANT R12, desc[UR6][R24.64+0x10] ;  /* 0x00001006180c7981 */ /* 0x000ee8000c1e9d00 */
[----:B------:R0:W4:Y:S01]  /*3890*/  LDG.E.128.CONSTANT R16, desc[UR6][R24.64+0x20] ;  /* 0x0000200618107981 */ /* 0x000122000c1e9d00 */
[----:B------:R-:W-:Y:S01]  /*38a0*/  LOP3.LUT R7, R6, 0x1, RZ, 0xc0, !PT ;  /* 0x0000000106077812 */ /* 0x000fe200078ec0ff */
[----:B------:R-:W-:Y:S01]  /*38b0*/  IMAD.MOV.U32 R26, RZ, RZ, 0x20fd8164 ;  /* 0x20fd8164ff1a7424 */ /* 0x000fe200078e00ff */
[----:B------:R-:W-:Y:S01]  /*38c0*/  DMUL R22, R20, R20 ;  /* 0x0000001414167228 */ /* 0x000fe20000000000 */
[----:B------:R-:W-:Y:S01]  /*38d0*/  BSSY.RECONVERGENT B2, `(.L_x_46) ;  /* 0x0000031000027945 */ /* 0x000fe20003800200 */
[----:B------:R-:W-:Y:S01]  /*38e0*/  ISETP.NE.U32.AND P0, PT, R7, 0x1, PT ;  /* 0x000000010700780c */ /* 0x000fe20003f05070 */
[----:B------:R-:W-:Y:S01]  /*38f0*/  IMAD.MOV.U32 R7, RZ, RZ, 0x3da8ff83 ;  /* 0x3da8ff83ff077424 */ /* 0x000fe200078e00ff */
[----:B------:R-:W-:-:S02]  /*3900*/  DSETP.NEU.AND P1, PT, |R2|, +INF , PT ;  /* 0x7ff000000200742a */ /* 0x000fc40003f2d200 */
[----:B------:R-:W-:Y:S02]  /*3910*/  FSEL R26, R26, -8.06006814911005101289e+34, !P0 ;  /* 0xf9785eba1a1a7808 */ /* 0x000fe40004000000 */
[----:B------:R-:W-:-:S10]  /*3920*/  FSEL R27, -R7, 0.11223486810922622681, !P0 ;  /* 0x3de5db65071b7808 */ /* 0x000fd40004000100 */
[----:B0-----:R-:W-:Y:S01]  /*3930*/  @!P1 IMAD.MOV.U32 R24, RZ, RZ, 0x1 ;  /* 0x00000001ff189424 */ /* 0x001fe200078e00ff */
[----:B--2---:R-:W-:-:S08]  /*3940*/  DFMA R8, R22, R26, R8 ;  /* 0x0000001a1608722b */ /* 0x004fd00000000008 */
[----:B------:R-:W-:-:S08]  /*3950*/  DFMA R8, R22, R8, R10 ;  /* 0x000000081608722b */ /* 0x000fd0000000000a */
[----:B---3--:R-:W-:-:S08]  /*3960*/  DFMA R8, R22, R8, R12 ;  /* 0x000000081608722b */ /* 0x008fd0000000000c */
[----:B------:R-:W-:-:S08]  /*3970*/  DFMA R8, R22, R8, R14 ;  /* 0x000000081608722b */ /* 0x000fd0000000000e */
[----:B----4-:R-:W-:-:S08]  /*3980*/  DFMA R8, R22, R8, R16 ;  /* 0x000000081608722b */ /* 0x010fd00000000010 */
[----:B------:R-:W-:-:S08]  /*3990*/  DFMA R8, R22, R8, R18 ;  /* 0x000000081608722b */ /* 0x000fd00000000012 */
[----:B------:R-:W-:Y:S02]  /*39a0*/  DFMA R20, R8, R20, R20 ;  /* 0x000000140814722b */ /* 0x000fe40000000014 */
[----:B------:R-:W-:-:S10]  /*39b0*/  DFMA R8, R22, R8, 1 ;  /* 0x3ff000001608742b */ /* 0x000fd40000000008 */
[----:B------:R-:W-:Y:S02]  /*39c0*/  FSEL R10, R8, R20, !P0 ;  /* 0x00000014080a7208 */ /* 0x000fe40004000000 */
[----:B------:R-:W-:Y:S02]  /*39d0*/  FSEL R11, R9, R21, !P0 ;  /* 0x00000015090b7208 */ /* 0x000fe40004000000 */
[----:B------:R-:W-:Y:S01]  /*39e0*/  LOP3.LUT P0, RZ, R6, 0x2, RZ, 0xc0, !PT ;  /* 0x0000000206ff7812 */ /* 0x000fe2000780c0ff */
[----:B------:R-:W-:-:S03]  /*39f0*/  @!P1 DMUL R6, RZ, R2 ;  /* 0x00000002ff069228 */ /* 0x000fc60000000000 */
[----:B------:R-:W-:-:S10]  /*3a00*/  DADD R8, RZ, -R10 ;  /* 0x00000000ff087229 */ /* 0x000fd4000000080a */
[----:B------:R-:W-:Y:S02]  /*3a10*/  FSEL R8, R10, R8, !P0 ;  /* 0x000000080a087208 */ /* 0x000fe40004000000 */
[----:B------:R-:W-:Y:S01]  /*3a20*/  FSEL R9, R11, R9, !P0 ;  /* 0x000000090b097208 */ /* 0x000fe20004000000 */
[----:B------:R-:W-:Y:S06]  /*3a30*/  @!P1 BRA `(.L_x_47) ;  /* 0x0000000000689947 */ /* 0x000fec0003800000 */
[----:B------:R-:W-:Y:S01]  /*3a40*/  UMOV UR8, 0x6dc9c883 ;  /* 0x6dc9c88300087882 */ /* 0x000fe20000000000 */
[----:B------:R-:W-:Y:S01]  /*3a50*/  UMOV UR9, 0x3fe45f30 ;  /* 0x3fe45f3000097882 */ /* 0x000fe20000000000 */
[C---:B------:R-:W-:Y:S01]  /*3a60*/  DSETP.GE.AND P0, PT, |R2|.reuse, 2.14748364800000000000e+09, PT ;  /* 0x41e000000200742a */ /* 0x040fe20003f06200 */
[----:B------:R-:W-:Y:S01]  /*3a70*/  BSSY.RECONVERGENT B3, `(.L_x_48) ;  /* 0x0000015000037945 */ /* 0x000fe20003800200 */
        /* <DEDUP_REMOVED lines=13> */
[----:B------:R-:W-:Y:S01]  /*3b50*/  MOV R24, R2 ;  /* 0x0000000200187202 */ /* 0x000fe20000000f00 */
[----:B------:R-:W-:Y:S01]  /*3b60*/  IMAD.MOV.U32 R25, RZ, RZ, R3 ;  /* 0x000000ffff197224 */ /* 0x000fe200078e0003 */
[----:B------:R-:W-:-:S07]  /*3b70*/  MOV R22, 0x3b90 ;  /* 0x00003b9000167802 */ /* 0x000fce0000000f00 */
[----:B------:R-:W-:Y:S05]  /*3b80*/  CALL.REL.NOINC `($_Z13coord_convertddddddddiiddddddiiiiiPdS_S_S_P7double2iddS1_Pi$__internal_trig_reduction_slowpathd) ;  /* 0x0000002400147944 */ /* 0x000fea0003c00000 */
[----:B------:R-:W-:Y:S02]  /*3b90*/  IMAD.MOV.U32 R10, RZ, RZ, R6 ;  /* 0x000000ffff0a7224 */ /* 0x000fe400078e0006 */
[----:B------:R-:W-:Y:S02]  /*3ba0*/  IMAD.MOV.U32 R6, RZ, RZ, R14 ;  /* 0x000000ffff067224 */ /* 0x000fe400078e000e */
[----:B------:R-:W-:-:S07]  /*3bb0*/  IMAD.MOV.U32 R7, RZ, RZ, R15 ;  /* 0x000000ffff077224 */ /* 0x000fce00078e000f */
.L_x_49:
[----:B------:R-:W-:Y:S05]  /*3bc0*/  BSYNC.RECONVERGENT B3 ;  /* 0x0000000000037941 */ /* 0x000fea0003800200 */
.L_x_48:
[----:B------:R-:W-:-:S07]  /*3bd0*/  VIADD R24, R10, 0x1 ;  /* 0x000000010a187836 */ /* 0x000fce0000000000 */
.L_x_47:
[----:B------:R-:W-:Y:S05]  /*3be0*/  BSYNC.RECONVERGENT B2 ;  /* 0x0000000000027941 */ /* 0x000fea0003800200 */
.L_x_46:
[----:B------:R-:W0:Y:S01]  /*3bf0*/  LDCU.64 UR8, c[0x4][0x8] ;  /* 0x01000100ff0877ac */ /* 0x000e220008000a00 */
[----:B------:R-:W-:-:S05]  /*3c00*/  IMAD.SHL.U32 R10, R24, 0x40, RZ ;  /* 0x00000040180a7824 */ /* 0x000fca00078e00ff */
[----:B------:R-:W-:-:S04]  /*3c10*/  LOP3.LUT R10, R10, 0x40, RZ, 0xc0, !PT ;  /* 0x000000400a0a7812 */ /* 0x000fc800078ec0ff */
[----:B0-----:R-:W-:-:S05]  /*3c20*/  IADD3 R26, P0, PT, R10, UR8, RZ ;  /* 0x000000080a1a7c10 */ /* 0x001fca000ff1e0ff */
[----:B------:R-:W-:-:S05]  /*3c30*/  IMAD.X R27, RZ, RZ, UR9, P0 ;  /* 0x00000009ff1b7e24 */ /* 0x000fca00080e06ff */
[----:B------:R-:W2:Y:S04]  /*3c40*/  LDG.E.128.CONSTANT R12, desc[UR6][R26.64] ;  /* 0x000000061a0c7981 */ /* 0x000ea8000c1e9d00 */
[----:B------:R-:W3:Y:S04]  /*3c50*/  LDG.E.128.CONSTANT R16, desc[UR6][R26.64+0x10] ;  /* 0x000010061a107981 */ /* 0x000ee8000c1e9d00 */
[----:B------:R-:W4:Y:S01]  /*3c60*/  LDG.E.128.CONSTANT R20, desc[UR6][R26.64+0x20] ;  /* 0x000020061a147981 */ /* 0x000f22000c1e9d00 */
[----:B------:R-:W-:Y:S01]  /*3c70*/  LOP3.LUT R10, R24, 0x1, RZ, 0xc0, !PT ;  /* 0x00000001180a7812 */ /* 0x000fe200078ec0ff */
[----:B------:R-:W-:-:S03]  /*3c80*/  IMAD.MOV.U32 R28, RZ, RZ, 0x20fd8164 ;  /* 0x20fd8164ff1c7424 */ /* 0x000fc600078e00ff */
[----:B------:R-:W-:Y:S01]  /*3c90*/  ISETP.NE.U32.AND P0, PT, R10, 0x1, PT ;  /* 0x000000010a00780c */ /* 0x000fe20003f05070 */
[----:B------:R-:W-:-:S03]  /*3ca0*/  IMAD.MOV.U32 R10, RZ, RZ, 0x3da8ff83 ;  /* 0x3da8ff83ff0a7424 */ /* 0x000fc600078e00ff */
[----:B------:R-:W-:Y:S02]  /*3cb0*/  FSEL R28, R28, -8.06006814911005101289e+34, !P0 ;  /* 0xf9785eba1c1c7808 */ /* 0x000fe40004000000 */
[----:B------:R-:W-:Y:S01]  /*3cc0*/  FSEL R29, -R10, 0.11223486810922622681, !P0 ;  /* 0x3de5db650a1d7808 */ /* 0x000fe20004000100 */
[----:B------:R-:W-:-:S08]  /*3cd0*/  DMUL R10, R6, R6 ;  /* 0x00000006060a7228 */ /* 0x000fd00000000000 */
        /* <DEDUP_REMOVED lines=9> */
[----:B------:R-:W-:Y:S01]  /*3d70*/  FSEL R13, R11, R7, !P0 ;  /* 0x000000070b0d7208 */ /* 0x000fe20004000000 */
[----:B------:R-:W-:Y:S01]  /*3d80*/  DADD R10, -R8, 1 ;  /* 0x3ff00000080a7429 */ /* 0x000fe20000000100 */
[----:B------:R-:W-:-:S04]  /*3d90*/  LOP3.LUT P0, RZ, R24, 0x2, RZ, 0xc0, !PT ;  /* 0x0000000218ff7812 */ /* 0x000fc8000780c0ff */
[----:B------:R-:W-:-:S10]  /*3da0*/  DADD R6, RZ, -R12 ;  /* 0x00000000ff067229 */ /* 0x000fd4000000080c */
[----:B------:R-:W-:Y:S02]  /*3db0*/  FSEL R6, R12, R6, !P0 ;  /* 0x000000060c067208 */ /* 0x000fe40004000000 */
[----:B------:R-:W-:-:S07]  /*3dc0*/  FSEL R7, R13, R7, !P0 ;  /* 0x000000070d077208 */ /* 0x000fce0004000000 */
.L_x_43:
[----:B------:R-:W-:Y:S05]  /*3dd0*/  BSYNC.RECONVERGENT B1 ;  /* 0x0000000000017941 */ /* 0x000fea0003800200 */
.L_x_41:
[----:B------:R-:W0:Y:S01]  /*3de0*/  LDCU.64 UR10, c[0x0][0x3d0] ;  /* 0x00007a00ff0a77ac */ /* 0x000e220008000a00 */
[----:B------:R-:W1:Y:S01]  /*3df0*/  LDCU.64 UR8, c[0x0][0x3c8] ;  /* 0x00007900ff0877ac */ /* 0x000e620008000a00 */
[----:B0-----:R-:W-:Y:S02]  /*3e00*/  DSETP.NEU.AND P0, PT, RZ, UR10, PT ;  /* 0x0000000aff007e2a */ /* 0x001fe4000bf0d000 */
[----:B-1----:R-:W-:-:S12]  /*3e10*/  DMUL R12, R6, UR8 ;  /* 0x00000008060c7c28 */ /* 0x002fd80008000000 */
[----:B------:R-:W-:Y:S05]  /*3e20*/  @P0 BRA `(.L_x_50) ;  /* 0x0000000400a00947 */ /* 0x000fea0003800000 */
[----:B------:R-:W0:Y:S01]  /*3e30*/  LDC.64 R10, c[0x0][0x420] ;  /* 0x00010800ff0a7b82 */ /* 0x000e220000000a00 */
[----:B------:R-:W1:Y:S02]  /*3e40*/  LDCU UR5, c[0x0][0x408] ;  /* 0x00008100ff0577ac */ /* 0x000e640008000800 */
[----:B-1----:R-:W-:-:S04]  /*3e50*/  IMAD R7, R0, UR5, RZ ;  /* 0x0000000500077c24 */ /* 0x002fc8000f8e02ff */
[----:B0-----:R-:W-:-:S05]  /*3e60*/  IMAD.WIDE R10, R7, 0x8, R10 ;  /* 0x00000008070a7825 */ /* 0x001fca00078e020a */
[----:B------:R-:W2:Y:S01]  /*3e70*/  LDG.E.64 R24, desc[UR6][R10.64] ;  /* 0x000000060a187981 */ /* 0x000ea2000c1e1b00 */
[----:B------:R-:W-:Y:S01]  /*3e80*/  BSSY.RECONVERGENT B1, `(.L_x_51) ;  /* 0x0000019000017945 */ /* 0x000fe20003800200 */
[----:B--2---:R-:W-:-:S14]  /*3e90*/  DSETP.NEU.AND P0, PT, |R24|, +INF , PT ;  /* 0x7ff000001800742a */ /* 0x004fdc0003f0d200 */
        /* <DEDUP_REMOVED lines=19> */
[----:B------:R-:W-:-:S07]  /*3fd0*/  MOV R22, 0x3ff0 ;  /* 0x00003ff000167802 */ /* 0x000fce0000000f00 */
[----:B------:R-:W-:Y:S05]  /*3fe0*/  CALL.REL.NOINC `($_Z13coord_convertddddddddiiddddddiiiiiPdS_S_S_P7double2iddS1_Pi$__internal_trig_reduction_slowpathd) ;  /* 0x0000001c00fc7944 */ /* 0x000fea0003c00000 */
[----:B------:R-:W-:Y:S02]  /*3ff0*/  IMAD.MOV.U32 R8, RZ, RZ, R14 ;  /* 0x000000ffff087224 */ /* 0x000fe400078e000e */
[----:B------:R-:W-:-:S07]  /*4000*/  IMAD.MOV.U32 R9, RZ, RZ, R15 ;  /* 0x000000ffff097224 */ /* 0x000fce00078e000f */
.L_x_52:
[----:B------:R-:W-:Y:S05]  /*4010*/  BSYNC.RECONVERGENT B1 ;  /* 0x0000000000017941 */ /* 0x000fea0003800200 */
.L_x_51:
[----:B------:R-:W-:Y:S01]  /*4020*/  DMUL R10, R8, R8 ;  /* 0x00000008080a7228 */ /* 0x000fe20000000000 */
[----:B------:R-:W-:Y:S01]  /*4030*/  IMAD.MOV.U32 R16, RZ, RZ, 0x2cb0d246 ;  /* 0x2cb0d246ff107424 */ /* 0x000fe200078e00ff */
[----:B------:R-:W-:Y:S01]  /*4040*/  MOV R15, 0x3e21eea7 ;  /* 0x3e21eea7000f7802 */ /* 0x000fe20000000f00 */
[----:B------:R-:W-:Y:S01]  /*4050*/  IMAD.MOV.U32 R17, RZ, RZ, 0x3e5ae5f1 ;  /* 0x3e5ae5f1ff117424 */ /* 0x000fe200078e00ff */
[----:B------:R-:W-:Y:S01]  /*4060*/  UMOV UR10, 0xf9785eba ;  /* 0xf9785eba000a7882 */ /* 0x000fe20000000000 */
[----:B------:R-:W-:Y:S01]  /*4070*/  IMAD.MOV.U32 R14, RZ, RZ, -0x3e107ad8 ;  /* 0xc1ef8528ff0e7424 */ /* 0x000fe200078e00ff */
[----:B------:R-:W-:Y:S01]  /*4080*/  UMOV UR11, 0x3de5db65 ;  /* 0x3de5db65000b7882 */ /* 0x000fe20000000000 */
[----:B------:R-:W-:Y:S01]  /*4090*/  UMOV UR8, 0x20fd8164 ;  /* 0x20fd816400087882 */ /* 0x000fe20000000000 */
[----:B------:R-:W-:Y:S01]  /*40a0*/  UMOV UR9, 0x3da8ff83 ;  /* 0x3da8ff8300097882 */ /* 0x000fe20000000000 */
[C---:B------:R-:W-:Y:S01]  /*40b0*/  DFMA R16, R10.reuse, UR10, -R16 ;  /* 0x0000000a0a107c2b */ /* 0x040fe20008000810 */
[----:B------:R-:W-:Y:S01]  /*40c0*/  UMOV UR10, 0x69ace392 ;  /* 0x69ace392000a7882 */ /* 0x000fe20000000000 */
[C---:B------:R-:W-:Y:S01]  /*40d0*/  DFMA R14, R10.reuse, -UR8, R14 ;  /* 0x800000080a0e7c2b */ /* 0x040fe2000800000e */
[----:B------:R-:W-:Y:S01]  /*40e0*/  UMOV UR11, 0x3ec71de3 ;  /* 0x3ec71de3000b7882 */ /* 0x000fe20000000000 */
[----:B------:R-:W-:Y:S01]  /*40f0*/  UMOV UR8, 0x8e06e6d9 ;  /* 0x8e06e6d900087882 */ /* 0x000fe20000000000 */
[----:B------:R-:W-:Y:S01]  /*4100*/  UMOV UR9, 0x3e927e4f ;  /* 0x3e927e4f00097882 */ /* 0x000fe20000000000 */
[----:B------:R-:W0:Y:S01]  /*4110*/  LDC R20, c[0x0][0x3f8] ;  /* 0x0000fe00ff147b82 */ /* 0x000e220000000800 */
[C---:B------:R-:W-:Y:S01]  /*4120*/  LOP3.LUT R7, R6.reuse, 0x1, RZ, 0xc0, !PT ;  /* 0x0000000106077812 */ /* 0x040fe200078ec0ff */
[C---:B------:R-:W-:Y:S01]  /*4130*/  DFMA R16, R10.reuse, R16, UR10 ;  /* 0x0000000a0a107e2b */ /* 0x040fe20008000010 */
[----:B------:R-:W-:Y:S01]  /*4140*/  UMOV UR10, 0x19db62a1 ;  /* 0x19db62a1000a7882 */ /* 0x000fe20000000000 */
[C---:B------:R-:W-:Y:S01]  /*4150*/  DFMA R14, R10.reuse, R14, -UR8 ;  /* 0x800000080a0e7e2b */ /* 0x040fe2000800000e */
[----:B------:R-:W-:Y:S01]  /*4160*/  UMOV UR11, 0x3f2a01a0 ;  /* 0x3f2a01a0000b7882 */ /* 0x000fe20000000000 */
[----:B------:R-:W-:Y:S01]  /*4170*/  UMOV UR8, 0x19ddbce9 ;  /* 0x19ddbce900087882 */ /* 0x000fe20000000000 */
[----:B------:R-:W-:Y:S01]  /*4180*/  UMOV UR9, 0x3efa01a0 ;  /* 0x3efa01a000097882 */ /* 0x000fe20000000000 */
[----:B------:R-:W-:Y:S01]  /*4190*/  LOP3.LUT P1, RZ, R6, 0x2, RZ, 0xc0, !PT ;  /* 0x0000000206ff7812 */ /* 0x000fe2000782c0ff */
[----:B------:R-:W1:Y:S01]  /*41a0*/  LDCU UR5, c[0x0][0x408] ;  /* 0x00008100ff0577ac */ /* 0x000e620008000800 */
[C---:B------:R-:W-:Y:S01]  /*41b0*/  DFMA R16, R10.reuse, R16, -UR10 ;  /* 0x8000000a0a107e2b */ /* 0x040fe20008000010 */
[----:B------:R-:W-:Y:S01]  /*41c0*/  ISETP.NE.U32.AND P0, PT, R7, 0x1, PT ;  /* 0x000000010700780c */ /* 0x000fe20003f05070 */
[C---:B------:R-:W-:Y:S01]  /*41d0*/  DFMA R14, R10.reuse, R14, UR8 ;  /* 0x000000080a0e7e2b */ /* 0x040fe2000800000e */
[----:B------:R-:W-:Y:S01]  /*41e0*/  UMOV UR10, 0x11110818 ;  /* 0x11110818000a7882 */ /* 0x000fe20000000000 */
[----:B------:R-:W-:Y:S01]  /*41f0*/  UMOV UR11, 0x3f811111 ;  /* 0x3f811111000b7882 */ /* 0x000fe20000000000 */
[----:B------:R-:W-:Y:S01]  /*4200*/  UMOV UR8, 0x16c15d47 ;  /* 0x16c15d4700087882 */ /* 0x000fe20000000000 */
[----:B------:R-:W-:Y:S01]  /*4210*/  UMOV UR9, 0x3f56c16c ;  /* 0x3f56c16c00097882 */ /* 0x000fe20000000000 */
[----:B------:R-:W2:Y:S01]  /*4220*/  LDC.64 R6, c[0x0][0x458] ;  /* 0x00011600ff067b82 */ /* 0x000ea20000000a00 */
[C---:B------:R-:W-:Y:S01]  /*4230*/  DFMA R16, R10.reuse, R16, UR10 ;  /* 0x0000000a0a107e2b */ /* 0x040fe20008000010 */
[----:B------:R-:W-:Y:S01]  /*4240*/  UMOV UR10, 0x55555554 ;  /* 0x55555554000a7882 */ /* 0x000fe20000000000 */
[----:B------:R-:W-:Y:S01]  /*4250*/  DFMA R14, R10, R14, -UR8 ;  /* 0x800000080a0e7e2b */ /* 0x000fe2000800000e */
[----:B------:R-:W-:Y:S01]  /*4260*/  UMOV UR11, 0x3fc55555 ;  /* 0x3fc55555000b7882 */ /* 0x000fe20000000000 */
[----:B------:R-:W-:Y:S01]  /*4270*/  UMOV UR8, 0x55555551 ;  /* 0x5555555100087882 */ /* 0x000fe20000000000 */
[----:B------:R-:W-:-:S03]  /*4280*/  UMOV UR9, 0x3fa55555 ;  /* 0x3fa5555500097882 */ /* 0x000fc60000000000 */
[C---:B------:R-:W-:Y:S01]  /*4290*/  DFMA R16, R10.reuse, R16, -UR10 ;  /* 0x8000000a0a107e2b */ /* 0x040fe20008000010 */
[----:B------:R-:W3:Y:S01]  /*42a0*/  LDCU.64 UR10, c[0x0][0x3e0] ;  /* 0x00007c00ff0a77ac */ /* 0x000ee20008000a00 */
[C---:B------:R-:W-:Y:S01]  /*42b0*/  DFMA R14, R10.reuse, R14, UR8 ;  /* 0x000000080a0e7e2b */ /* 0x040fe2000800000e */
[----:B------:R-:W4:Y:S05]  /*42c0*/  LDCU.64 UR8, c[0x0][0x3d8] ;  /* 0x00007b00ff0877ac */ /* 0x000f2a0008000a00 */
[C---:B------:R-:W-:Y:S02]  /*42d0*/  DFMA R18, R10.reuse, R16, RZ ;  /* 0x000000100a12722b */ /* 0x040fe400000000ff */
[----:B------:R-:W-:-:S06]  /*42e0*/  DFMA R14, R10, R14, -0.5 ;  /* 0xbfe000000a0e742b */ /* 0x000fcc000000000e */
[----:B------:R-:W-:Y:S02]  /*42f0*/  DFMA R18, R18, R8, R8 ;  /* 0x000000081212722b */ /* 0x000fe40000000008 */
[----:B------:R-:W-:Y:S01]  /*4300*/  DFMA R16, R10, R14, 1 ;  /* 0x3ff000000a10742b */ /* 0x000fe2000000000e */
[----:B------:R-:W5:Y:S07]  /*4310*/  LDC.64 R8, c[0x0][0x418] ;  /* 0x00010600ff087b82 */ /* 0x000f6e0000000a00 */
[----:B------:R-:W-:Y:S01]  /*4320*/  LOP3.LUT R21, R19, 0x80000000, RZ, 0x3c, !PT ;  /* 0x8000000013157812 */ /* 0x000fe200078e3cff */
[----:B------:R-:W2:Y:S01]  /*4330*/  LDC.64 R10, c[0x0][0x410] ;  /* 0x00010400ff0a7b82 */ /* 0x000ea20000000a00 */
[----:B------:R-:W-:-:S02]  /*4340*/  FSEL R15, R17, R19, !P0 ;  /* 0x00000013110f7208 */ /* 0x000fc40004000000 */
[----:B------:R-:W-:Y:S02]  /*4350*/  FSEL R19, R21, R17, !P0 ;  /* 0x0000001115137208 */ /* 0x000fe40004000000 */
[----:B------:R-:W-:Y:S02]  /*4360*/  FSEL R14, R16, R18, !P0 ;  /* 0x00000012100e7208 */ /* 0x000fe40004000000 */
[----:B------:R-:W-:Y:S01]  /*4370*/  FSEL R18, R18, R16, !P0 ;  /* 0x0000001012127208 */ /* 0x000fe20004000000 */
[----:B------:R-:W-:Y:S01]  /*4380*/  DSETP.GEU.AND P0, PT, R2, RZ, PT ;  /* 0x000000ff0200722a */ /* 0x000fe20003f0e000 */
[----:B------:R-:W-:Y:S01]  /*4390*/  @P1 LOP3.LUT R17, R15, 0x80000000, RZ, 0x3c, !PT ;  /* 0x800000000f111812 */ /* 0x000fe200078e3cff */
[----:B------:R-:W-:Y:S01]  /*43a0*/  IMAD R2, R5, UR4, R0 ;  /* 0x0000000405027c24 */ /* 0x000fe2000f8e0200 */
[----:B------:R-:W-:-:S03]  /*43b0*/  @P1 LOP3.LUT R3, R19, 0x80000000, RZ, 0x3c, !PT ;  /* 0x8000000013031812 */ /* 0x000fc600078e3cff */
[----:B------:R-:W-:Y:S02]  /*43c0*/  @P1 IMAD.MOV.U32 R15, RZ, RZ, R17 ;  /* 0x000000ffff0f1224 */ /* 0x000fe400078e0011 */
[----:B-1----:R-:W-:Y:S01]  /*43d0*/  IMAD R17, R2, UR5, RZ ;  /* 0x0000000502117c24 */ /* 0x002fe2000f8e02ff */
[----:B0-----:R-:W-:Y:S01]  /*43e0*/  LOP3.LUT R2, R20, 0x1, RZ, 0xc0, !PT ;  /* 0x0000000114027812 */ /* 0x001fe200078ec0ff */
[----:B------:R-:W-:Y:S02]  /*43f0*/  @P1 IMAD.MOV.U32 R19, RZ, RZ, R3 ;  /* 0x000000ffff131224 */ /* 0x000fe400078e0003 */
[C---:B----4-:R-:W-:Y:S01]  /*4400*/  DFMA R14, R12.reuse, R14, -UR8 ;  /* 0x800000080c0e7e2b */ /* 0x050fe2000800000e */
[----:B------:R-:W-:Y:S01]  /*4410*/  ISETP.EQ.U32.AND P0, PT, R2, 0x1, !P0 ;  /* 0x000000010200780c */ /* 0x000fe20004702070 */
[C---:B-----5:R-:W-:Y:S02]  /*4420*/  IMAD.WIDE R8, R17.reuse, 0x8, R8 ;  /* 0x0000000811087825 */ /* 0x060fe400078e0208 */
[----:B---3--:R-:W-:Y:S01]  /*4430*/  DFMA R12, -R12, R18, -UR10 ;  /* 0x8000000a0c0c7e2b */ /* 0x008fe20008000112 */
[----:B------:R-:W-:Y:S01]  /*4440*/  SEL R3, RZ, 0x1, !P0 ;  /* 0x00000001ff037807 */ /* 0x000fe20004000000 */
[----:B--2---:R-:W-:-:S04]  /*4450*/  IMAD.WIDE R10, R17, 0x8, R10 ;  /* 0x00000008110a7825 */ /* 0x004fc800078e020a */
[----:B------:R-:W-:Y:S01]  /*4460*/  IMAD.WIDE R6, R17, 0x4, R6 ;  /* 0x0000000411067825 */ /* 0x000fe200078e0206 */
[----:B------:R3:W-:Y:S04]  /*4470*/  STG.E.64 desc[UR6][R10.64], R14 ;  /* 0x0000000e0a007986 */ /* 0x0007e8000c101b06 */
[----:B------:R3:W-:Y:S04]  /*4480*/  STG.E.64 desc[UR6][R8.64], R12 ;  /* 0x0000000c08007986 */ /* 0x0007e8000c101b06 */
[----:B------:R3:W-:Y:S01]  /*4490*/  STG.E desc[UR6][R6.64], R3 ;  /* 0x0000000306007986 */ /* 0x0007e2000c101906 */
[----:B------:R-:W-:Y:S05]  /*44a0*/  BRA `(.L_x_40) ;  /* 0x0000000c00007947 */ /* 0x000fea0003800000 */
.L_x_50:
[----:B------:R-:W0:Y:S01]  /*44b0*/  LDC.64 R6, c[0x0][0x420] ;  /* 0x00010800ff067b82 */ /* 0x000e220000000a00 */
[----:B------:R-:W1:Y:S01]  /*44c0*/  LDCU UR5, c[0x0][0x408] ;  /* 0x00008100ff0577ac */ /* 0x000e620008000800 */
[----:B------:R-:W2:Y:S06]  /*44d0*/  LDCU.128 UR12, c[0x0][0x3e0] ;  /* 0x00007c00ff0c77ac */ /* 0x000eac0008000c00 */
[----:B------:R-:W2:Y:S01]  /*44e0*/  LDC.64 R14, c[0x0][0x3d8] ;  /* 0x0000f600ff0e7b82 */ /* 0x000ea20000000a00 */
[----:B-1----:R-:W-:-:S04]  /*44f0*/  IMAD R25, R0, UR5, RZ ;  /* 0x0000000500197c24 */ /* 0x002fc8000f8e02ff */
[----:B0-----:R-:W-:-:S03]  /*4500*/  IMAD.WIDE R24, R25, 0x8, R6 ;  /* 0x0000000819187825 */ /* 0x001fc600078e0206 */
[----:B------:R-:W0:Y:S03]  /*4510*/  LDC.64 R6, c[0x0][0x3f0] ;  /* 0x0000fc00ff067b82 */ /* 0x000e260000000a00 */
[----:B------:R-:W3:Y:S01]  /*4520*/  LDG.E.64 R24, desc[UR6][R24.64] ;  /* 0x0000000618187981 */ /* 0x000ee2000c1e1b00 */
[----:B------:R-:W-:Y:S01]  /*4530*/  DMUL R8, R10, UR8 ;  /* 0x000000080a087c28 */ /* 0x000fe20008000000 */
[----:B------:R-:W-:Y:S07]  /*4540*/  BSSY.RECONVERGENT B1, `(.L_x_53) ;  /* 0x0000019000017945 */ /* 0x000fee0003800200 */
[----:B--2---:R-:W-:-:S02]  /*4550*/  DFMA R10, R8, UR14, -R14 ;  /* 0x0000000e080a7c2b */ /* 0x004fc4000800080e */
[----:B0-----:R-:W-:Y:S02]  /*4560*/  DFMA R8, R8, R6, -UR12 ;  /* 0x8000000c08087e2b */ /* 0x001fe40008000006 */
[----:B---3--:R-:W-:-:S14]  /*4570*/  DSETP.NEU.AND P0, PT, |R24|, +INF , PT ;  /* 0x7ff000001800742a */ /* 0x008fdc0003f0d200 */
        /* <DEDUP_REMOVED lines=21> */
.L_x_54:
[----:B------:R-:W-:Y:S05]  /*46d0*/  BSYNC.RECONVERGENT B1 ;  /* 0x0000000000017941 */ /* 0x000fea0003800200 */
.L_x_53:
[----:B------:R-:W-:Y:S01]  /*46e0*/  DMUL R16, R14, R14 ;  /* 0x0000000e0e107228 */ /* 0x000fe20000000000 */
[----:B------:R-:W-:Y:S01]  /*46f0*/  IMAD.MOV.U32 R20, RZ, RZ, 0x2cb0d246 ;  /* 0x2cb0d246ff147424 */ /* 0x000fe200078e00ff */
[----:B------:R-:W-:Y:S01]  /*4700*/  UMOV UR10, 0xf9785eba ;  /* 0xf9785eba000a7882 */ /* 0x000fe20000000000 */
[----:B------:R-:W-:Y:S01]  /*4710*/  IMAD.MOV.U32 R21, RZ, RZ, 0x3e5ae5f1 ;  /* 0x3e5ae5f1ff157424 */ /* 0x000fe200078e00ff */
[----:B------:R-:W-:Y:S01]  /*4720*/  UMOV UR11, 0x3de5db65 ;  /* 0x3de5db65000b7882 */ /* 0x000fe20000000000 */
[----:B------:R-:W-:Y:S01]  /*4730*/  IMAD.MOV.U32 R18, RZ, RZ, -0x3e107ad8 ;  /* 0xc1ef8528ff127424 */ /* 0x000fe200078e00ff */
[----:B------:R-:W-:Y:S01]  /*4740*/  UMOV UR8, 0x20fd8164 ;  /* 0x20fd816400087882 */ /* 0x000fe20000000000 */
[----:B------:R-:W-:Y:S01]  /*4750*/  IMAD.MOV.U32 R19, RZ, RZ, 0x3e21eea7 ;  /* 0x3e21eea7ff137424 */ /* 0x000fe200078e00ff */
[----:B------:R-:W-:Y:S01]  /*4760*/  UMOV UR9, 0x3da8ff83 ;  /* 0x3da8ff8300097882 */ /* 0x000fe20000000000 */
[C---:B------:R-:W-:Y:S01]  /*4770*/  DFMA R20, R16.reuse, UR10, -R20 ;  /* 0x0000000a10147c2b */ /* 0x040fe20008000814 */
[----:B------:R-:W-:Y:S01]  /*4780*/  UMOV UR10, 0x69ace392 ;  /* 0x69ace392000a7882 */ /* 0x000fe20000000000 */
[----:B------:R-:W-:Y:S01]  /*4790*/  UMOV UR11, 0x3ec71de3 ;  /* 0x3ec71de3000b7882 */ /* 0x000fe20000000000 */
[----:B------:R-:W0:Y:S01]  /*47a0*/  LDCU UR5, c[0x0][0x3f8] ;  /* 0x00007f00ff0577ac */ /* 0x000e220008000800 */
[----:B------:R-:W-:Y:S01]  /*47b0*/  DFMA R18, R16, -UR8, R18 ;  /* 0x8000000810127c2b */ /* 0x000fe20008000012 */
[----:B------:R-:W-:Y:S01]  /*47c0*/  LOP3.LUT R7, R6, 0x1, RZ, 0xc0, !PT ;  /* 0x0000000106077812 */ /* 0x000fe200078ec0ff */
[----:B------:R-:W-:-:S02]  /*47d0*/  UMOV UR8, 0x8e06e6d9 ;  /* 0x8e06e6d900087882 */ /* 0x000fc40000000000 */
[C---:B------:R-:W-:Y:S01]  /*47e0*/  DFMA R20, R16.reuse, R20, UR10 ;  /* 0x0000000a10147e2b */ /* 0x040fe20008000014 */
[----:B------:R-:W-:Y:S01]  /*47f0*/  UMOV UR9, 0x3e927e4f ;  /* 0x3e927e4f00097882 */ /* 0x000fe20000000000 */
[----:B------:R-:W-:Y:S01]  /*4800*/  UMOV UR10, 0x19db62a1 ;  /* 0x19db62a1000a7882 */ /* 0x000fe20000000000 */
[----:B------:R-:W-:Y:S01]  /*4810*/  UMOV UR11, 0x3f2a01a0 ;  /* 0x3f2a01a0000b7882 */ /* 0x000fe20000000000 */
[C---:B------:R-:W-:Y:S01]  /*4820*/  DFMA R18, R16.reuse, R18, -UR8 ;  /* 0x8000000810127e2b */ /* 0x040fe20008000012 */
[----:B------:R-:W-:Y:S01]  /*4830*/  UMOV UR8, 0x19ddbce9 ;  /* 0x19ddbce900087882 */ /* 0x000fe20000000000 */
[----:B------:R-:W-:Y:S01]  /*4840*/  UMOV UR9, 0x3efa01a0 ;  /* 0x3efa01a000097882 */ /* 0x000fe20000000000 */
[----:B------:R-:W-:Y:S01]  /*4850*/  LOP3.LUT P1, RZ, R6, 0x2, RZ, 0xc0, !PT ;  /* 0x0000000206ff7812 */ /* 0x000fe2000782c0ff */
[C---:B------:R-:W-:Y:S01]  /*4860*/  DFMA R20, R16.reuse, R20, -UR10 ;  /* 0x8000000a10147e2b */ /* 0x040fe20008000014 */
[----:B------:R-:W-:Y:S01]  /*4870*/  UMOV UR10, 0x11110818 ;  /* 0x11110818000a7882 */ /* 0x000fe20000000000 */
[----:B------:R-:W-:Y:S01]  /*4880*/  UMOV UR11, 0x3f811111 ;  /* 0x3f811111000b7882 */ /* 0x000fe20000000000 */
[----:B------:R-:W-:Y:S01]  /*4890*/  ISETP.NE.U32.AND P0, PT, R7, 0x1, PT ;  /* 0x000000010700780c */ /* 0x000fe20003f05070 */
[C---:B------:R-:W-:Y:S01]  /*48a0*/  DFMA R18, R16.reuse, R18, UR8 ;  /* 0x0000000810127e2b */ /* 0x040fe20008000012 */
[----:B------:R-:W-:Y:S01]  /*48b0*/  UMOV UR8, 0x16c15d47 ;  /* 0x16c15d4700087882 */ /* 0x000fe20000000000 */
[----:B------:R-:W-:Y:S01]  /*48c0*/  UMOV UR9, 0x3f56c16c ;  /* 0x3f56c16c00097882 */ /* 0x000fe20000000000 */
[----:B0-----:R-:W-:Y:S01]  /*48d0*/  ULOP3.LUT UR5, UR5, 0x1, URZ, 0xc0, !UPT ;  /* 0x0000000105057892 */ /* 0x001fe2000f8ec0ff */
[C---:B------:R-:W-:Y:S01]  /*48e0*/  DFMA R20, R16.reuse, R20, UR10 ;  /* 0x0000000a10147e2b */ /* 0x040fe20008000014 */
[----:B------:R-:W-:Y:S01]  /*48f0*/  UMOV UR10, 0x55555554 ;  /* 0x55555554000a7882 */ /* 0x000fe20000000000 */
[----:B------:R-:W-:Y:S01]  /*4900*/  UMOV UR11, 0x3fc55555 ;  /* 0x3fc55555000b7882 */ /* 0x000fe20000000000 */
[----:B------:R-:W-:Y:S01]  /*4910*/  UISETP.NE.U32.AND UP0, UPT, UR5, 0x1, UPT ;  /* 0x000000010500788c */ /* 0x000fe2000bf05070 */
[----:B------:R-:W-:Y:S01]  /*4920*/  DFMA R18, R16, R18, -UR8 ;  /* 0x8000000810127e2b */ /* 0x000fe20008000012 */
[----:B------:R-:W-:Y:S01]  /*4930*/  UMOV UR8, 0x55555551 ;  /* 0x5555555100087882 */ /* 0x000fe20000000000 */
[----:B------:R-:W-:-:S02]  /*4940*/  UMOV UR9, 0x3fa55555 ;  /* 0x3fa5555500097882 */ /* 0x000fc40000000000 */
[----:B------:R-:W-:-:S04]  /*4950*/  DFMA R20, R16, R20, -UR10 ;  /* 0x8000000a10147e2b */ /* 0x000fc80008000014 */
[----:B------:R-:W-:-:S04]  /*4960*/  DFMA R18, R16, R18, UR8 ;  /* 0x0000000810127e2b */ /* 0x000fc80008000012 */
[----:B------:R-:W-:-:S04]  /*4970*/  DFMA R20, R16, R20, RZ ;  /* 0x000000141014722b */ /* 0x000fc800000000ff */
[----:B------:R-:W-:-:S04]  /*4980*/  DFMA R18, R16, R18, -0.5 ;  /* 0xbfe000001012742b */ /* 0x000fc80000000012 */
[----:B------:R-:W-:-:S04]  /*4990*/  DFMA R14, R20, R14, R14 ;  /* 0x0000000e140e722b */ /* 0x000fc8000000000e */
[----:B------:R-:W-:-:S06]  /*49a0*/  DFMA R18, R16, R18, 1 ;  /* 0x3ff000001012742b */ /* 0x000fcc0000000012 */
[----:B------:R-:W-:-:S04]  /*49b0*/  LOP3.LUT R17, R15, 0x80000000, RZ, 0x3c, !PT ;  /* 0x800000000f117812 */ /* 0x000fc800078e3cff */
[----:B------:R-:W-:Y:S02]  /*49c0*/  FSEL R7, R19, R15, !P0 ;  /* 0x0000000f13077208 */ /* 0x000fe40004000000 */
[----:B------:R-:W-:Y:S02]  /*49d0*/  FSEL R15, R17, R19, !P0 ;  /* 0x00000013110f7208 */ /* 0x000fe40004000000 */
[----:B------:R-:W-:Y:S02]  /*49e0*/  @P1 LOP3.LUT R17, R7, 0x80000000, RZ, 0x3c, !PT ;  /* 0x8000000007111812 */ /* 0x000fe400078e3cff */
[----:B------:R-:W-:Y:S02]  /*49f0*/  @P1 LOP3.LUT R19, R15, 0x80000000, RZ, 0x3c, !PT ;  /* 0x800000000f131812 */ /* 0x000fe400078e3cff */
[----:B------:R-:W-:Y:S01]  /*4a00*/  FSEL R6, R18, R14, !P0 ;  /* 0x0000000e12067208 */ /* 0x000fe20004000000 */
[----:B------:R-:W-:Y:S01]  /*4a10*/  @P1 IMAD.MOV.U32 R7, RZ, RZ, R17 ;  /* 0x000000ffff071224 */ /* 0x000fe200078e0011 */
[----:B------:R-:W-:Y:S01]  /*4a20*/  FSEL R14, R14, R18, !P0 ;  /* 0x000000120e0e7208 */ /* 0x000fe20004000000 */
[----:B------:R-:W-:-:S02]  /*4a30*/  IMAD.MOV.U32 R18, RZ, RZ, RZ ;  /* 0x000000ffff127224 */ /* 0x000fc400078e00ff */
[----:B------:R-:W-:Y:S01]  /*4a40*/  @P1 IMAD.MOV.U32 R15, RZ, RZ, R19 ;  /* 0x000000ffff0f1224 */ /* 0x000fe200078e0013 */
[----:B------:R-:W-:Y:S06]  /*4a50*/  BRA.U UP0, `(.L_x_55) ;  /* 0x00000005005c7547 */ /* 0x000fec000b800000 */
[----:B------:R-:W0:Y:S01]  /*4a60*/  LDCU.64 UR8, c[0x0][0x3f0] ;  /* 0x00007e00ff0877ac */ /* 0x000e220008000a00 */
[----:B------:R-:W-:Y:S01]  /*4a70*/  BSSY.RECONVERGENT B1, `(.L_x_56) ;  /* 0x0000011000017945 */ /* 0x000fe20003800200 */
[----:B------:R-:W1:Y:S01]  /*4a80*/  LDCU.64 UR10, c[0x0][0x3e8] ;  /* 0x00007d00ff0a77ac */ /* 0x000e620008000a00 */
[----:B0-----:R-:W-:-:S08]  /*4a90*/  DMUL R16, R14, UR8 ;  /* 0x000000080e107c28 */ /* 0x001fd00008000000 */
[----:B-1----:R-:W-:-:S08]  /*4aa0*/  DFMA R16, R6, UR10, -R16 ;  /* 0x0000000a06107c2b */ /* 0x002fd00008000810 */
[----:B------:R-:W-:Y:S02]  /*4ab0*/  DSETP.GT.AND P0, PT, |R16|, 1, PT ;  /* 0x3ff000001000742a */ /* 0x000fe40003f04200 */
[----:B------:R-:W-:-:S10]  /*4ac0*/  DADD R24, -RZ, |R16| ;  /* 0x00000000ff187229 */ /* 0x000fd40000000510 */
[----:B------:R-:W-:Y:S01]  /*4ad0*/  IMAD.MOV.U32 R20, RZ, RZ, R24 ;  /* 0x000000ffff147224 */ /* 0x000fe200078e0018 */
[----:B------:R-:W-:Y:S01]  /*4ae0*/  MOV R21, R25 ;  /* 0x0000001900157202 */ /* 0x000fe20000000f00 */
[----:B------:R-:W-:Y:S06]  /*4af0*/  @!P0 BRA `(.L_x_57) ;  /* 0x0000000000208947 */ /* 0x000fec0003800000 */
[----:B------:R-:W0:Y:S01]  /*4b00*/  MUFU.RCP64H R21, R25 ;  /* 0x0000001900157308 */ /* 0x000e220000001800 */
[----:B------:R-:W-:Y:S01]  /*4b10*/  IMAD.MOV.U32 R20, RZ, RZ, RZ ;  /* 0x000000ffff147224 */ /* 0x000fe200078e00ff */
[----:B------:R-:W-:-:S05]  /*4b20*/  DSETP.NEU.AND P1, PT, |R16|, +INF , PT ;  /* 0x7ff000001000742a */ /* 0x000fca0003f2d200 */
[----:B0-----:R-:W-:-:S08]  /*4b30*/  DFMA R22, -|R16|, R20, 1 ;  /* 0x3ff000001016742b */ /* 0x001fd00000000314 */
[----:B------:R-:W-:-:S08]  /*4b40*/  DFMA R22, R22, R22, R22 ;  /* 0x000000161616722b */ /* 0x000fd00000000016 */
[----:B------:R-:W-:-:S10]  /*4b50*/  DFMA R22, R20, R22, R20 ;  /* 0x000000161416722b */ /* 0x000fd40000000014 */
[----:B------:R-:W-:Y:S02]  /*4b60*/  FSEL R20, R22, RZ, P1 ;  /* 0x000000ff16147208 */ /* 0x000fe40000800000 */
[----:B------:R-:W-:-:S07]  /*4b70*/  FSEL R21, R23, RZ, P1 ;  /* 0x000000ff17157208 */ /* 0x000fce0000800000 */
.L_x_57:
[----:B------:R-:W-:Y:S05]  /*4b80*/  BSYNC.RECONVERGENT B1 ;  /* 0x0000000000017941 */ /* 0x000fea0003800200 */
.L_x_56:
[----:B------:R-:W-:Y:S01]  /*4b90*/  DMUL R22, R20, R20 ;  /* 0x0000001414167228 */ /* 0x000fe20000000000 */
[----:B------:R-:W-:Y:S01]  /*4ba0*/  IMAD.MOV.U32 R24, RZ, RZ, -0x2449a4b7 ;  /* 0xdbb65b49ff187424 */ /* 0x000fe200078e00ff */
[----:B------:R-:W-:Y:S01]  /*4bb0*/  UMOV UR8, 0x2a25ff7e ;  /* 0x2a25ff7e00087882 */ /* 0x000fe20000000000 */
[----:B------:R-:W-:Y:S01]  /*4bc0*/  IMAD.MOV.U32 R25, RZ, RZ, 0x3f2d3b63 ;  /* 0x3f2d3b63ff197424 */ /* 0x000fe200078e00ff */
[----:B------:R-:W-:Y:S01]  /*4bd0*/  UMOV UR9, 0x3ef53e1d ;  /* 0x3ef53e1d00097882 */ /* 0x000fe20000000000 */
[----:B------:R-:W-:-:S04]  /*4be0*/  DADD R16, -RZ, -R16 ;  /* 0x00000000ff107229 */ /* 0x000fc80000000910 */
[----:B------:R-:W-:Y:S01]  /*4bf0*/  DFMA R24, R22, -UR8, R24 ;  /* 0x8000000816187c2b */ /* 0x000fe20008000018 */
        /* <DEDUP_REMOVED lines=53> */
[----:B------:R-:W-:-:S08]  /*4f50*/  DMUL R24, R22, R24 ;  /* 0x0000001816187228 */ /* 0x000fd00000000000 */
[----:B------:R-:W-:-:S08]  /*4f60*/  DFMA R24, R24, R20, R20 ;  /* 0x000000141818722b */ /* 0x000fd00000000014 */
[----:B------:R-:W-:-:S10]  /*4f70*/  DADD R20, -R24, UR8 ;  /* 0x0000000818147e29 */ /* 0x000fd40008000100 */
[----:B------:R-:W-:Y:S02]  /*4f80*/  FSEL R16, R21, R25, P0 ;  /* 0x0000001915107208 */ /* 0x000fe40000000000 */
[----:B------:R-:W-:Y:S02]  /*4f90*/  FSEL R20, R20, R24, P0 ;  /* 0x0000001814147208 */ /* 0x000fe40000000000 */
[----:B------:R-:W-:-:S06]  /*4fa0*/  LOP3.LUT R21, R16, 0x80000000, R17, 0xb8, !PT ;  /* 0x8000000010157812 */ /* 0x000fcc00078eb811 */
[----:B------:R-:W-:-:S14]  /*4fb0*/  DSETP.GEU.AND P0, PT, R2, R20, PT ;  /* 0x000000140200722a */ /* 0x000fdc0003f0e000 */
[----:B------:R-:W-:-:S07]  /*4fc0*/  @!P0 IMAD.MOV.U32 R18, RZ, RZ, 0x1 ;  /* 0x00000001ff128424 */ /* 0x000fce00078e00ff */
.L_x_55:
[----:B------:R-:W0:Y:S01]  /*4fd0*/  LDC.64 R2, c[0x0][0x410] ;  /* 0x00010400ff027b82 */ /* 0x000e220000000a00 */
[----:B------:R-:W1:Y:S01]  /*4fe0*/  LDCU UR5, c[0x0][0x408] ;  /* 0x00008100ff0577ac */ /* 0x000e620008000800 */
[----:B------:R-:W-:Y:S01]  /*4ff0*/  IMAD R19, R5, UR4, R0 ;  /* 0x0000000405137c24 */ /* 0x000fe2000f8e0200 */
[C---:B------:R-:W-:Y:S02]  /*5000*/  DFMA R10, R12.reuse, R6, R10 ;  /* 0x000000060c0a722b */ /* 0x040fe4000000000a */
[----:B------:R-:W-:-:S03]  /*5010*/  DFMA R8, -R12, R14, R8 ;  /* 0x0000000e0c08722b */ /* 0x000fc60000000108 */
[----:B------:R-:W2:Y:S08]  /*5020*/  LDC.64 R16, c[0x0][0x418] ;  /* 0x00010600ff107b82 */ /* 0x000eb00000000a00 */
[----:B------:R-:W3:Y:S01]  /*5030*/  LDC.64 R20, c[0x0][0x458] ;  /* 0x00011600ff147b82 */ /* 0x000ee20000000a00 */
[----:B-1----:R-:W-:-:S04]  /*5040*/  IMAD R19, R19, UR5, RZ ;  /* 0x0000000513137c24 */ /* 0x002fc8000f8e02ff */
[----:B0-----:R-:W-:-:S05]  /*5050*/  IMAD.WIDE R2, R19, 0x8, R2 ;  /* 0x0000000813027825 */ /* 0x001fca00078e0202 */
[----:B------:R0:W-:Y:S01]  /*5060*/  STG.E.64 desc[UR6][R2.64], R10 ;  /* 0x0000000a02007986 */ /* 0x0001e2000c101b06 */
[----:B--2---:R-:W-:-:S05]  /*5070*/  IMAD.WIDE R16, R19, 0x8, R16 ;  /* 0x0000000813107825 */ /* 0x004fca00078e0210 */
[----:B------:R0:W-:Y:S01]  /*5080*/  STG.E.64 desc[UR6][R16.64], R8 ;  /* 0x0000000810007986 */ /* 0x0001e2000c101b06 */
[----:B---3--:R-:W-:-:S05]  /*5090*/  IMAD.WIDE R20, R19, 0x4, R20 ;  /* 0x0000000413147825 */ /* 0x008fca00078e0214 */
[----:B------:R0:W-:Y:S02]  /*50a0*/  STG.E desc[UR6][R20.64], R18 ;  /* 0x0000001214007986 */ /* 0x0001e4000c101906 */
.L_x_40:
[----:B------:R-:W-:Y:S05]  /*50b0*/  BSYNC.RECONVERGENT B0 ;  /* 0x0000000000007941 */ /* 0x000fea0003800200 */
.L_x_39:
[----:B------:R-:W5:Y:S01]  /*50c0*/  LDCU UR5, c[0x0][0x370] ;  /* 0x00006e00ff0577ac */ /* 0x000f620008000800 */
[----:B------:R-:W1:Y:S01]  /*50d0*/  LDCU UR8, c[0x0][0x438] ;  /* 0x00008700ff0877ac */ /* 0x000e620008000800 */
[----:B-----5:R-:W-:-:S04]  /*50e0*/  IMAD R4, R4, UR5, RZ ;  /* 0x0000000504047c24 */ /* 0x020fc8000f8e02ff */
[----:B------:R-:W-:-:S05]  /*50f0*/  IMAD R0, R5, R4, R0 ;  /* 0x0000000405007224 */ /* 0x000fca00078e0200 */
[----:B-1----:R-:W-:-:S13]  /*5100*/  ISETP.GE.AND P0, PT, R0, UR8, PT ;  /* 0x0000000800007c0c */ /* 0x002fda000bf06270 */
[----:B------:R-:W-:Y:S05]  /*5110*/  @P0 EXIT ;  /* 0x000000000000094d */ /* 0x000fea0003800000 */
[----:B0-234-:R-:W0:Y:S01]  /*5120*/  LDC.64 R2, c[0x0][0x410] ;  /* 0x00010400ff027b82 */ /* 0x01de220000000a00 */
[----:B------:R-:W1:Y:S07]  /*5130*/  LDCU UR8, c[0x0][0x444] ;  /* 0x00008880ff0877ac */ /* 0x000e6e0008000800 */
[----:B------:R-:W2:Y:S08]  /*5140*/  LDC.64 R4, c[0x0][0x418] ;  /* 0x00010600ff047b82 */ /* 0x000eb00000000a00 */
[----:B------:R-:W3:Y:S01]  /*5150*/  LDC.64 R10, c[0x0][0x440] ;  /* 0x00011000ff0a7b82 */ /* 0x000ee20000000a00 */
[----:B0-----:R-:W-:-:S06]  /*5160*/  IMAD.WIDE R2, R0, 0x8, R2 ;  /* 0x0000000800027825 */ /* 0x001fcc00078e0202 */
[----:B------:R-:W4:Y:S01]  /*5170*/  LDG.E.64 R2, desc[UR6][R2.64] ;  /* 0x0000000602027981 */ /* 0x000f22000c1e1b00 */
[----:B--2---:R-:W-:-:S06]  /*5180*/  IMAD.WIDE R4, R0, 0x8, R4 ;  /* 0x0000000800047825 */ /* 0x004fcc00078e0204 */
[----:B------:R-:W2:Y:S01]  /*5190*/  LDG.E.64 R4, desc[UR6][R4.64] ;  /* 0x0000000604047981 */ /* 0x000ea2000c1e1b00 */
[----:B-1----:R-:W3:Y:S01]  /*51a0*/  MUFU.RCP64H R7, UR8 ;  /* 0x0000000800077d08 */ /* 0x002ee20008001800 */
[----:B------:R-:W-:Y:S01]  /*51b0*/  IMAD.MOV.U32 R6, RZ, RZ, 0x1 ;  /* 0x00000001ff067424 */ /* 0x000fe200078e00ff */
[----:B------:R-:W-:Y:S01]  /*51c0*/  UMOV UR4, 0x9999999a ;  /* 0x9999999a00047882 */ /* 0x000fe20000000000 */
[----:B------:R-:W-:Y:S01]  /*51d0*/  UMOV UR5, 0x3fb99999 ;  /* 0x3fb9999900057882 */ /* 0x000fe20000000000 */
[----:B------:R-:W-:Y:S03]  /*51e0*/  BSSY.RECONVERGENT B0, `(.L_x_58) ;  /* 0x0000018000007945 */ /* 0x000fe60003800200 */
[----:B---3--:R-:W-:-:S08]  /*51f0*/  DFMA R8, R6, -R10, 1 ;  /* 0x3ff000000608742b */ /* 0x008fd0000000080a */
[----:B------:R-:W-:-:S08]  /*5200*/  DFMA R8, R8, R8, R8 ;  /* 0x000000080808722b */ /* 0x000fd00000000008 */
[----:B------:R-:W-:-:S08]  /*5210*/  DFMA R8, R6, R8, R6 ;  /* 0x000000080608722b */ /* 0x000fd00000000006 */
[----:B------:R-:W-:-:S08]  /*5220*/  DFMA R6, R8, -R10, 1 ;  /* 0x3ff000000806742b */ /* 0x000fd0000000080a */
[----:B------:R-:W-:Y:S02]  /*5230*/  DFMA R6, R8, R6, R8 ;  /* 0x000000060806722b */ /* 0x000fe40000000008 */
[----:B----4-:R-:W-:Y:S01]  /*5240*/  DADD R20, R2, -UR4 ;  /* 0x8000000402147e29 */ /* 0x010fe20008000000 */
[----:B------:R-:W-:Y:S01]  /*5250*/  UMOV UR4, 0x33333333 ;  /* 0x3333333300047882 */ /* 0x000fe20000000000 */
[----:B------:R-:W-:-:S06]  /*5260*/  UMOV UR5, 0x3fd33333 ;  /* 0x3fd3333300057882 */ /* 0x000fcc0000000000 */
[----:B------:R-:W-:Y:S02]  /*5270*/  DMUL R2, R20, R6 ;  /* 0x0000000614027228 */ /* 0x000fe40000000000 */
[----:B------:R-:W-:Y:S01]  /*5280*/  FSETP.GEU.AND P1, PT, |R21|, 6.5827683646048100446e-37, PT ;  /* 0x036000001500780b */ /* 0x000fe20003f2e200 */
[----:B--2---:R-:W-:-:S05]  /*5290*/  DADD R12, R4, UR4 ;  /* 0x00000004040c7e29 */ /* 0x004fca0008000000 */
        /* <DEDUP_REMOVED lines=12> */
.L_x_59:
[----:B------:R-:W-:Y:S05]  /*5360*/  BSYNC.RECONVERGENT B0 ;  /* 0x0000000000007941 */ /* 0x000fea0003800200 */
.L_x_58:
[----:B------:R-:W0:Y:S01]  /*5370*/  LDCU UR4, c[0x0][0x44c] ;  /* 0x00008980ff0477ac */ /* 0x000e220008000800 */
[----:B------:R-:W1:Y:S01]  /*5380*/  LDC.64 R10, c[0x0][0x448] ;  /* 0x00011200ff0a7b82 */ /* 0x000e620000000a00 */
[----:B------:R-:W-:Y:S01]  /*5390*/  IMAD.MOV.U32 R4, RZ, RZ, 0x1 ;  /* 0x00000001ff047424 */ /* 0x000fe200078e00ff */
[----:B------:R-:W2:Y:S01]  /*53a0*/  F2F.F32.F64 R14, R2 ;  /* 0x00000002000e7310 */ /* 0x000ea20000301000 */
[----:B------:R-:W-:Y:S01]  /*53b0*/  FSETP.GEU.AND P1, PT, |R13|, 6.5827683646048100446e-37, PT ;  /* 0x036000000d00780b */ /* 0x000fe20003f2e200 */
[----:B------:R-:W-:Y:S06]  /*53c0*/  BSSY.RECONVERGENT B0, `(.L_x_60) ;  /* 0x000001a000007945 */ /* 0x000fec0003800200 */
[----:B0-----:R-:W1:Y:S08]  /*53d0*/  MUFU.RCP64H R5, UR4 ;  /* 0x0000000400057d08 */ /* 0x001e700008001800 */
[----:B--2---:R-:W0:Y:S01]  /*53e0*/  FRND.FLOOR R14, R14 ;  /* 0x0000000e000e7307 */ /* 0x004e220000205000 */
[----:B-1----:R-:W-:Y:S01]  /*53f0*/  DFMA R6, R4, -R10, 1 ;  /* 0x3ff000000406742b */ /* 0x002fe2000000080a */
[----:B0-----:R-:W-:-:S07]  /*5400*/  FADD R15, R14, 2 ;  /* 0x400000000e0f7421 */ /* 0x001fce0000000000 */
[----:B------:R-:W-:-:S08]  /*5410*/  DFMA R6, R6, R6, R6 ;  /* 0x000000060606722b */ /* 0x000fd00000000006 */
[----:B------:R-:W-:-:S08]  /*5420*/  DFMA R6, R4, R6, R4 ;  /* 0x000000060406722b */ /* 0x000fd00000000004 */
[----:B------:R-:W-:-:S08]  /*5430*/  DFMA R4, R6, -R10, 1 ;  /* 0x3ff000000604742b */ /* 0x000fd0000000080a */
[----:B------:R-:W-:Y:S02]  /*5440*/  DFMA R30, R6, R4, R6 ;  /* 0x00000004061e722b */ /* 0x000fe40000000006 */
[----:B------:R-:W0:Y:S06]  /*5450*/  F2I.TRUNC.NTZ R4, R15 ;  /* 0x0000000f00047305 */ /* 0x000e2c000020f100 */
[----:B------:R-:W-:-:S08]  /*5460*/  DMUL R8, R12, R30 ;  /* 0x0000001e0c087228 */ /* 0x000fd00000000000 */
[----:B------:R-:W-:Y:S01]  /*5470*/  DFMA R10, R8, -R10, R12 ;  /* 0x8000000a080a722b */ /* 0x000fe2000000000c */
[----:B0-----:R-:W0:Y:S07]  /*5480*/  I2F.F64 R6, R4 ;  /* 0x0000000400067312 */ /* 0x001e2e0000201c00 */
[----:B------:R-:W-:Y:S02]  /*5490*/  DFMA R30, R30, R10, R8 ;  /* 0x0000000a1e1e722b */ /* 0x000fe40000000008 */
[----:B0-----:R-:W-:-:S08]  /*54a0*/  DADD R2, -R6, R2 ;  /* 0x0000000006027229 */ /* 0x001fd00000000102 */
[----:B------:R-:W-:-:S05]  /*54b0*/  FFMA R5, RZ, UR4, R31 ;  /* 0x00000004ff057c23 */ /* 0x000fca000800001f */
[----:B------:R-:W-:Y:S01]  /*54c0*/  FSETP.GT.AND P0, PT, |R5|, 1.469367938527859385e-39, PT ;  /* 0x001000000500780b */ /* 0x000fe20003f04200 */
[----:B------:R-:W-:-:S12]  /*54d0*/  DADD R2, R2, 2 ;  /* 0x4000000002027429 */ /* 0x000fd80000000000 */
[----:B------:R-:W-:Y:S05]  /*54e0*/  @P0 BRA P1, `(.L_x_61) ;  /* 0x00000000001c0947 */ /* 0x000fea0000800000 */
[----:B------:R-:W0:Y:S01]  /*54f0*/  LDCU.64 UR4, c[0x0][0x448] ;  /* 0x00008900ff0477ac */ /* 0x000e220008000a00 */
[----:B------:R-:W-:Y:S01]  /*5500*/  IMAD.MOV.U32 R20, RZ, RZ, R12 ;  /* 0x000000ffff147224 */ /* 0x000fe200078e000c */
[----:B------:R-:W-:Y:S01]  /*5510*/  MOV R6, 0x5560 ;  /* 0x0000556000067802 */ /* 0x000fe20000000f00 */
[----:B------:R-:W-:Y:S02]  /*5520*/  IMAD.MOV.U32 R21, RZ, RZ, R13 ;  /* 0x000000ffff157224 */ /* 0x000fe400078e000d */
[----:B0-----:R-:W-:Y:S01]  /*5530*/  IMAD.U32 R24, RZ, RZ, UR4 ;  /* 0x00000004ff187e24 */ /* 0x001fe2000f8e00ff */
[----:B------:R-:W-:-:S07]  /*5540*/  MOV R25, UR5 ;  /* 0x0000000500197c02 */ /* 0x000fce0008000f00 */
[----:B------:R-:W-:Y:S05]  /*5550*/  CALL.REL.NOINC `($__internal_0_$__cuda_sm20_div_rn_f64_full) ;  /* 0x0000000000947944 */ /* 0x000fea0003c00000 */
.L_x_61:
[----:B------:R-:W-:Y:S05]  /*5560*/  BSYNC.RECONVERGENT B0 ;  /* 0x0000000000007941 */ /* 0x000fea0003800200 */
.L_x_60:
[----:B------:R-:W0:Y:S01]  /*5570*/  F2F.F32.F64 R5, R30 ;  /* 0x0000001e00057310 */ /* 0x000e220000301000 */
[----:B------:R-:W1:Y:S07]  /*5580*/  LDC.64 R24, c[0x0][0x430] ;  /* 0x00010c00ff187b82 */ /* 0x000e6e0000000a00 */
[----:B0-----:R-:W0:Y:S02]  /*5590*/  FRND.FLOOR R5, R5 ;  /* 0x0000000500057307 */ /* 0x001e240000205000 */
[----:B0-----:R-:W-:-:S06]  /*55a0*/  FADD R8, R5, 2 ;  /* 0x4000000005087421 */ /* 0x001fcc0000000000 */
[----:B------:R-:W0:Y:S02]  /*55b0*/  F2I.TRUNC.NTZ R33, R8 ;  /* 0x0000000800217305 */ /* 0x000e24000020f100 */
[----:B0-----:R-:W-:-:S04]  /*55c0*/  IMAD R4, R33, 0x1004, R4 ;  /* 0x0000100421047824 */ /* 0x001fc800078e0204 */
[----:B------:R-:W-:-:S05]  /*55d0*/  IMAD.HI R6, R4, 0x7fc017f9, RZ ;  /* 0x7fc017f904067827 */ /* 0x000fca00078e02ff */
[----:B------:R-:W-:-:S04]  /*55e0*/  SHF.R.U32.HI R7, RZ, 0x1f, R6 ;  /* 0x0000001fff077819 */ /* 0x000fc80000011606 */
[----:B------:R-:W-:-:S05]  /*55f0*/  LEA.HI.SX32 R7, R6, R7, 0x9 ;  /* 0x0000000706077211 */ /* 0x000fca00078f4aff */
[----:B------:R-:W-:-:S04]  /*5600*/  IMAD R7, R7, -0x1008010, R4 ;  /* 0xfeff7ff007077824 */ /* 0x000fc800078e0204 */
[----:B-1----:R-:W-:-:S05]  /*5610*/  IMAD.WIDE R24, R7, 0x10, R24 ;  /* 0x0000001007187825 */ /* 0x002fca00078e0218 */
[----:B------:R-:W2:Y:S04]  /*5620*/  LDG.E.128 R16, desc[UR6][R24.64] ;  /* 0x0000000618107981 */ /* 0x000ea8000c1e1d00 */
[----:B------:R-:W3:Y:S04]  /*5630*/  LDG.E.128 R4, desc[UR6][R24.64+0x10040] ;  /* 0x0100400618047981 */ /* 0x000ee8000c1e1d00 */
[----:B------:R-:W4:Y:S04]  /*5640*/  LDG.E.128 R12, desc[UR6][R24.64+0x10] ;  /* 0x00001006180c7981 */ /* 0x000f28000c1e1d00 */
[----:B------:R-:W5:Y:S01]  /*5650*/  LDG.E.128 R8, desc[UR6][R24.64+0x10050] ;  /* 0x0100500618087981 */ /* 0x000f62000c1e1d00 */
[----:B------:R-:W0:Y:S01]  /*5660*/  I2F.F64 R20, R33 ;  /* 0x0000002100147312 */ /* 0x000e220000201c00 */
[----:B------:R-:W-:-:S02]  /*5670*/  DADD R26, -R2, 1 ;  /* 0x3ff00000021a7429 */ /* 0x000fc40000000100 */
[----:B0-----:R-:W-:-:S08]  /*5680*/  DADD R20, -R20, R30 ;  /* 0x0000000014147229 */ /* 0x001fd0000000011e */
[----:B------:R-:W-:-:S08]  /*5690*/  DADD R22, R20, 2 ;  /* 0x4000000014167429 */ /* 0x000fd00000000000 */
[----:B------:R-:W-:-:S08]  /*56a0*/  DADD R20, -R22, 1 ;  /* 0x3ff0000016147429 */ /* 0x000fd00000000100 */
[----:B------:R-:W-:Y:S02]  /*56b0*/  DMUL R28, R26, R20 ;  /* 0x000000141a1c7228 */ /* 0x000fe40000000000 */
[----:B------:R-:W-:Y:S02]  /*56c0*/  DMUL R26, R22, R26 ;  /* 0x0000001a161a7228 */ /* 0x000fe40000000000 */
[C---:B------:R-:W-:Y:S02]  /*56d0*/  DMUL R20, R2.reuse, R20 ;  /* 0x0000001402147228 */ /* 0x040fe40000000000 */
[----:B------:R-:W-:Y:S02]  /*56e0*/  DMUL R2, R2, R22 ;  /* 0x0000001602027228 */ /* 0x000fe40000000000 */
[-C--:B--2---:R-:W-:Y:S02]  /*56f0*/  DMUL R16, R16, R28.reuse ;  /* 0x0000001c10107228 */ /* 0x084fe40000000000 */
[----:B------:R-:W-:-:S06]  /*5700*/  DMUL R18, R18, R28 ;  /* 0x0000001c12127228 */ /* 0x000fcc0000000000 */
[C---:B---3--:R-:W-:Y:S01]  /*5710*/  DFMA R16, R26.reuse, R4, R16 ;  /* 0x000000041a10722b */ /* 0x048fe20000000010 */
[----:B------:R-:W0:Y:S01]  /*5720*/  LDC.64 R4, c[0x0][0x450] ;  /* 0x00011400ff047b82 */ /* 0x000e220000000a00 */
[----:B------:R-:W-:-:S06]  /*5730*/  DFMA R6, R26, R6, R18 ;  /* 0x000000061a06722b */ /* 0x000fcc0000000012 */
[C---:B----4-:R-:W-:Y:S02]  /*5740*/  DFMA R12, R20.reuse, R12, R16 ;  /* 0x0000000c140c722b */ /* 0x050fe40000000010 */
[----:B------:R-:W-:-:S06]  /*5750*/  DFMA R6, R20, R14, R6 ;  /* 0x0000000e1406722b */ /* 0x000fcc0000000006 */
[C---:B-----5:R-:W-:Y:S02]  /*5760*/  DFMA R8, R2.reuse, R8, R12 ;  /* 0x000000080208722b */ /* 0x060fe4000000000c */
[----:B------:R-:W-:Y:S01]  /*5770*/  DFMA R10, R2, R10, R6 ;  /* 0x0000000a020a722b */ /* 0x000fe20000000006 */
[----:B0-----:R-:W-:-:S06]  /*5780*/  IMAD.WIDE R4, R0, 0x10, R4 ;  /* 0x0000001000047825 */ /* 0x001fcc00078e0204 */
[----:B------:R-:W-:Y:S01]  /*5790*/  STG.E.128 desc[UR6][R4.64], R8 ;  /* 0x0000000804007986 */ /* 0x000fe2000c101d06 */
[----:B------:R-:W-:Y:S05]  /*57a0*/  EXIT ;  /* 0x000000000000794d */ /* 0x000fea0003800000 */
        .weak           $__internal_0_$__cuda_sm20_div_rn_f64_full
        .type           $__internal_0_$__cuda_sm20_div_rn_f64_full,@function
        .size           $__internal_0_$__cuda_sm20_div_rn_f64_full,($__internal_1_$__cuda_sm20_dsqrt_rn_f64_mediumpath_v1 - $__internal_0_$__cuda_sm20_div_rn_f64_full)
$__internal_0_$__cuda_sm20_div_rn_f64_full:
[----:B------:R-:W-:Y:S01]  /*57b0*/  FSETP.GEU.AND P3, PT, |R21|, 1.469367938527859385e-39, PT ;  /* 0x001000001500780b */ /* 0x000fe20003f6e200 */
[----:B------:R-:W-:Y:S01]  /*57c0*/  IMAD.MOV.U32 R26, RZ, RZ, R20 ;  /* 0x000000ffff1a7224 */ /* 0x000fe200078e0014 */
[C---:B------:R-:W-:Y:S01]  /*57d0*/  FSETP.GEU.AND P0, PT, |R25|.reuse, 1.469367938527859385e-39, PT ;  /* 0x001000001900780b */ /* 0x040fe20003f0e200 */
[----:B------:R-:W-:Y:S01]  /*57e0*/  IMAD.MOV.U32 R28, RZ, RZ, 0x1 ;  /* 0x00000001ff1c7424 */ /* 0x000fe200078e00ff */
[----:B------:R-:W-:Y:S01]  /*57f0*/  LOP3.LUT R22, R25, 0x800fffff, RZ, 0xc0, !PT ;  /* 0x800fffff19167812 */ /* 0x000fe200078ec0ff */
[----:B------:R-:W-:Y:S01]  /*5800*/  BSSY.RECONVERGENT B3, `(.L_x_62) ;  /* 0x0000052000037945 */ /* 0x000fe20003800200 */
[----:B------:R-:W-:Y:S02]  /*5810*/  LOP3.LUT R7, R21, 0x7ff00000, RZ, 0xc0, !PT ;  /* 0x7ff0000015077812 */ /* 0x000fe400078ec0ff */
[----:B------:R-:W-:Y:S01]  /*5820*/  LOP3.LUT R23, R22, 0x3ff00000, RZ, 0xfc, !PT ;  /* 0x3ff0000016177812 */ /* 0x000fe200078efcff */
[----:B------:R-:W-:Y:S01]  /*5830*/  IMAD.MOV.U32 R22, RZ, RZ, R24 ;  /* 0x000000ffff167224 */ /* 0x000fe200078e0018 */
[----:B------:R-:W-:-:S03]  /*5840*/  LOP3.LUT R10, R25, 0x7ff00000, RZ, 0xc0, !PT ;  /* 0x7ff00000190a7812 */ /* 0x000fc600078ec0ff */
[----:B------:R-:W-:Y:S01]  /*5850*/  @!P3 LOP3.LUT R8, R25, 0x7ff00000, RZ, 0xc0, !PT ;  /* 0x7ff000001908b812 */ /* 0x000fe200078ec0ff */
[----:B------:R-:W-:Y:S01]  /*5860*/  @!P3 IMAD.MOV.U32 R30, RZ, RZ, RZ ;  /* 0x000000ffff1eb224 */ /* 0x000fe200078e00ff */
[----:B------:R-:W-:Y:S01]  /*5870*/  @!P0 DMUL R22, R24, 8.98846567431157953865e+307 ;  /* 0x7fe0000018168828 */ /* 0x000fe20000000000 */
[C---:B------:R-:W-:Y:S02]  /*5880*/  ISETP.GE.U32.AND P2, PT, R7.reuse, R10, PT ;  /* 0x0000000a0700720c */ /* 0x040fe40003f46070 */
[----:B------:R-:W-:Y:S01]  /*5890*/  @!P3 ISETP.GE.U32.AND P4, PT, R7, R8, PT ;  /* 0x000000080700b20c */ /* 0x000fe20003f86070 */
[----:B------:R-:W-:Y:S02]  /*58a0*/  IMAD.MOV.U32 R8, RZ, RZ, 0x1ca00000 ;  /* 0x1ca00000ff087424 */ /* 0x000fe400078e00ff */
[----:B------:R-:W0:Y:S03]  /*58b0*/  MUFU.RCP64H R29, R23 ;  /* 0x00000017001d7308 */ /* 0x000e260000001800 */
[----:B------:R-:W-:-:S02]  /*58c0*/  @!P3 SEL R9, R8, 0x63400000, !P4 ;  /* 0x634000000809b807 */ /* 0x000fc40006000000 */
[----:B------:R-:W-:Y:S02]  /*58d0*/  SEL R27, R8, 0x63400000, !P2 ;  /* 0x63400000081b7807 */ /* 0x000fe40005000000 */
[--C-:B------:R-:W-:Y:S02]  /*58e0*/  @!P3 LOP3.LUT R9, R9, 0x80000000, R21.reuse, 0xf8, !PT ;  /* 0x800000000909b812 */ /* 0x100fe400078ef815 */
[----:B------:R-:W-:Y:S02]  /*58f0*/  LOP3.LUT R27, R27, 0x800fffff, R21, 0xf8, !PT ;  /* 0x800fffff1b1b7812 */ /* 0x000fe400078ef815 */
[----:B------:R-:W-:Y:S01]  /*5900*/  @!P3 LOP3.LUT R31, R9, 0x100000, RZ, 0xfc, !PT ;  /* 0x00100000091fb812 */ /* 0x000fe200078efcff */
[----:B------:R-:W-:Y:S01]  /*5910*/  IMAD.MOV.U32 R9, RZ, RZ, R7 ;  /* 0x000000ffff097224 */ /* 0x000fe200078e0007 */
[----:B------:R-:W-:-:S04]  /*5920*/  @!P0 LOP3.LUT R10, R23, 0x7ff00000, RZ, 0xc0, !PT ;  /* 0x7ff00000170a8812 */ /* 0x000fc800078ec0ff */
[----:B------:R-:W-:Y:S02]  /*5930*/  @!P3 DFMA R26, R26, 2, -R30 ;  /* 0x400000001a1ab82b */ /* 0x000fe4000000081e */
[----:B0-----:R-:W-:-:S08]  /*5940*/  DFMA R30, R28, -R22, 1 ;  /* 0x3ff000001c1e742b */ /* 0x001fd00000000816 */
[----:B------:R-:W-:Y:S01]  /*5950*/  DFMA R30, R30, R30, R30 ;  /* 0x0000001e1e1e722b */ /* 0x000fe2000000001e */
[----:B------:R-:W-:-:S05]  /*5960*/  @!P3 LOP3.LUT R9, R27, 0x7ff00000, RZ, 0xc0, !PT ;  /* 0x7ff000001b09b812 */ /* 0x000fca00078ec0ff */
[----:B------:R-:W-:Y:S02]  /*5970*/  VIADD R11, R9, 0xffffffff ;  /* 0xffffffff090b7836 */ /* 0x000fe40000000000 */
[----:B------:R-:W-:-:S03]  /*5980*/  DFMA R28, R28, R30, R28 ;  /* 0x0000001e1c1c722b */ /* 0x000fc6000000001c */
[----:B------:R-:W-:Y:S01]  /*5990*/  ISETP.GT.U32.AND P0, PT, R11, 0x7feffffe, PT ;  /* 0x7feffffe0b00780c */ /* 0x000fe20003f04070 */
[----:B------:R-:W-:-:S04]  /*59a0*/  VIADD R11, R10, 0xffffffff ;  /* 0xffffffff0a0b7836 */ /* 0x000fc80000000000 */
[----:B------:R-:W-:Y:S01]  /*59b0*/  DFMA R32, R28, -R22, 1 ;  /* 0x3ff000001c20742b */ /* 0x000fe20000000816 */
[----:B------:R-:W-:-:S07]  /*59c0*/  ISETP.GT.U32.OR P0, PT, R11, 0x7feffffe, P0 ;  /* 0x7feffffe0b00780c */ /* 0x000fce0000704470 */
[----:B------:R-:W-:-:S08]  /*59d0*/  DFMA R32, R28, R32, R28 ;  /* 0x000000201c20722b */ /* 0x000fd0000000001c */
[----:B------:R-:W-:-:S08]  /*59e0*/  DMUL R30, R32, R26 ;  /* 0x0000001a201e7228 */ /* 0x000fd00000000000 */
[----:B------:R-:W-:-:S08]  /*59f0*/  DFMA R28, R30, -R22, R26 ;  /* 0x800000161e1c722b */ /* 0x000fd0000000001a */
[----:B------:R-:W-:Y:S01]  /*5a00*/  DFMA R28, R32, R28, R30 ;  /* 0x0000001c201c722b */ /* 0x000fe2000000001e */
[----:B------:R-:W-:Y:S10]  /*5a10*/  @P0 BRA `(.L_x_63) ;  /* 0x00000000006c0947 */ /* 0x000ff40003800000 */
[----:B------:R-:W-:-:S04]  /*5a20*/  LOP3.LUT R10, R25, 0x7ff00000, RZ, 0xc0, !PT ;  /* 0x7ff00000190a7812 */ /* 0x000fc800078ec0ff */
[CC--:B------:R-:W-:Y:S02]  /*5a30*/  VIADDMNMX R9, R7.reuse, -R10.reuse, 0xb9600000, !PT ;  /* 0xb960000007097446 */ /* 0x0c0fe4000780090a */
[----:B------:R-:W-:Y:S01]  /*5a40*/  ISETP.GE.U32.AND P0, PT, R7, R10, PT ;  /* 0x0000000a0700720c */ /* 0x000fe20003f06070 */
[----:B------:R-:W-:Y:S01]  /*5a50*/  IMAD.MOV.U32 R10, RZ, RZ, RZ ;  /* 0x000000ffff0a7224 */ /* 0x000fe200078e00ff */
[----:B------:R-:W-:Y:S02]  /*5a60*/  VIMNMX R9, PT, PT, R9, 0x46a00000, PT ;  /* 0x46a0000009097848 */ /* 0x000fe40003fe0100 */
[----:B------:R-:W-:-:S05]  /*5a70*/  SEL R8, R8, 0x63400000, !P0 ;  /* 0x6340000008087807 */ /* 0x000fca0004000000 */
[----:B------:R-:W-:-:S04]  /*5a80*/  IMAD.IADD R8, R9, 0x1, -R8 ;  /* 0x0000000109087824 */ /* 0x000fc800078e0a08 */
[----:B------:R-:W-:-:S06]  /*5a90*/  VIADD R11, R8, 0x7fe00000 ;  /* 0x7fe00000080b7836 */ /* 0x000fcc0000000000 */
[----:B------:R-:W-:-:S10]  /*5aa0*/  DMUL R30, R28, R10 ;  /* 0x0000000a1c1e7228 */ /* 0x000fd40000000000 */
[----:B------:R-:W-:-:S13]  /*5ab0*/  FSETP.GTU.AND P0, PT, |R31|, 1.469367938527859385e-39, PT ;  /* 0x001000001f00780b */ /* 0x000fda0003f0c200 */
[----:B------:R-:W-:Y:S05]  /*5ac0*/  @P0 BRA `(.L_x_64) ;  /* 0x0000000000940947 */ /* 0x000fea0003800000 */
[----:B------:R-:W-:Y:S01]  /*5ad0*/  DFMA R22, R28, -R22, R26 ;  /* 0x800000161c16722b */ /* 0x000fe2000000001a */
[----:B------:R-:W-:-:S09]  /*5ae0*/  IMAD.MOV.U32 R20, RZ, RZ, RZ ;  /* 0x000000ffff147224 */ /* 0x000fd200078e00ff */
[C---:B------:R-:W-:Y:S02]  /*5af0*/  FSETP.NEU.AND P0, PT, R23.reuse, RZ, PT ;  /* 0x000000ff1700720b */ /* 0x040fe40003f0d000 */
[----:B------:R-:W-:-:S04]  /*5b00*/  LOP3.LUT R24, R23, 0x80000000, R25, 0x48, !PT ;  /* 0x8000000017187812 */ /* 0x000fc800078e4819 */
[----:B------:R-:W-:-:S07]  /*5b10*/  LOP3.LUT R21, R24, R11, RZ, 0xfc, !PT ;  /* 0x0000000b18157212 */ /* 0x000fce00078efcff */
[----:B------:R-:W-:Y:S05]  /*5b20*/  @!P0 BRA `(.L_x_64) ;  /* 0x00000000007c8947 */ /* 0x000fea0003800000 */
[----:B------:R-:W-:Y:S01]  /*5b30*/  IMAD.MOV R11, RZ, RZ, -R8 ;  /* 0x000000ffff0b7224 */ /* 0x000fe200078e0a08 */
[----:B------:R-:W-:Y:S02]  /*5b40*/  MOV R10, RZ ;  /* 0x000000ff000a7202 */ /* 0x000fe40000000f00 */
[----:B------:R-:W-:-:S04]  /*5b50*/  IADD3 R8, PT, PT, -R8, -0x43300000, RZ ;  /* 0xbcd0000008087810 */ /* 0x000fc80007ffe1ff */
[----:B------:R-:W-:Y:S02]  /*5b60*/  DFMA R10, R30, -R10, R28 ;  /* 0x8000000a1e0a722b */ /* 0x000fe4000000001c */
[----:B------:R-:W-:-:S08]  /*5b70*/  DMUL.RP R28, R28, R20 ;  /* 0x000000141c1c7228 */ /* 0x000fd00000008000 */
[----:B------:R-:W-:Y:S02]  /*5b80*/  FSETP.NEU.AND P0, PT, |R11|, R8, PT ;  /* 0x000000080b00720b */ /* 0x000fe40003f0d200 */
[----:B------:R-:W-:Y:S02]  /*5b90*/  LOP3.LUT R7, R29, R24, RZ, 0x3c, !PT ;  /* 0x000000181d077212 */ /* 0x000fe400078e3cff */
[----:B------:R-:W-:Y:S02]  /*5ba0*/  FSEL R30, R28, R30, !P0 ;  /* 0x0000001e1c1e7208 */ /* 0x000fe40004000000 */
[----:B------:R-:W-:Y:S01]  /*5bb0*/  FSEL R31, R7, R31, !P0 ;  /* 0x0000001f071f7208 */ /* 0x000fe20004000000 */
[----:B------:R-:W-:Y:S06]  /*5bc0*/  BRA `(.L_x_64) ;  /* 0x0000000000547947 */ /* 0x000fec0003800000 */
.L_x_63:
[----:B------:R-:W-:-:S14]  /*5bd0*/  DSETP.NAN.AND P0, PT, R20, R20, PT ;  /* 0x000000141400722a */ /* 0x000fdc0003f08000 */
[----:B------:R-:W-:Y:S05]  /*5be0*/  @P0 BRA `(.L_x_65) ;  /* 0x0000000000440947 */ /* 0x000fea0003800000 */
[----:B------:R-:W-:-:S14]  /*5bf0*/  DSETP.NAN.AND P0, PT, R24, R24, PT ;  /* 0x000000181800722a */ /* 0x000fdc0003f08000 */
[----:B------:R-:W-:Y:S05]  /*5c00*/  @P0 BRA `(.L_x_66) ;  /* 0x0000000000300947 */ /* 0x000fea0003800000 */
[----:B------:R-:W-:Y:S01]  /*5c10*/  ISETP.NE.AND P0, PT, R9, R10, PT ;  /* 0x0000000a0900720c */ /* 0x000fe20003f05270 */
[----:B------:R-:W-:Y:S02]  /*5c20*/  IMAD.MOV.U32 R30, RZ, RZ, 0x0 ;  /* 0x00000000ff1e7424 */ /* 0x000fe400078e00ff */
[----:B------:R-:W-:-:S10]  /*5c30*/  IMAD.MOV.U32 R31, RZ, RZ, -0x80000 ;  /* 0xfff80000ff1f7424 */ /* 0x000fd400078e00ff */
[----:B------:R-:W-:Y:S05]  /*5c40*/  @!P0 BRA `(.L_x_64) ;  /* 0x0000000000348947 */ /* 0x000fea0003800000 */
[----:B------:R-:W-:Y:S02]  /*5c50*/  ISETP.NE.AND P0, PT, R9, 0x7ff00000, PT ;  /* 0x7ff000000900780c */ /* 0x000fe40003f05270 */
[----:B------:R-:W-:Y:S02]  /*5c60*/  LOP3.LUT R31, R21, 0x80000000, R25, 0x48, !PT ;  /* 0x80000000151f7812 */ /* 0x000fe400078e4819 */
[----:B------:R-:W-:-:S13]  /*5c70*/  ISETP.EQ.OR P0, PT, R10, RZ, !P0 ;  /* 0x000000ff0a00720c */ /* 0x000fda0004702670 */
[----:B------:R-:W-:Y:S01]  /*5c80*/  @P0 LOP3.LUT R7, R31, 0x7ff00000, RZ, 0xfc, !PT ;  /* 0x7ff000001f070812 */ /* 0x000fe200078efcff */
[----:B------:R-:W-:Y:S02]  /*5c90*/  @!P0 IMAD.MOV.U32 R30, RZ, RZ, RZ ;  /* 0x000000ffff1e8224 */ /* 0x000fe400078e00ff */
[----:B------:R-:W-:Y:S02]  /*5ca0*/  @P0 IMAD.MOV.U32 R30, RZ, RZ, RZ ;  /* 0x000000ffff1e0224 */ /* 0x000fe400078e00ff */
[----:B------:R-:W-:Y:S01]  /*5cb0*/  @P0 IMAD.MOV.U32 R31, RZ, RZ, R7 ;  /* 0x000000ffff1f0224 */ /* 0x000fe200078e0007 */
[----:B------:R-:W-:Y:S06]  /*5cc0*/  BRA `(.L_x_64) ;  /* 0x0000000000147947 */ /* 0x000fec0003800000 */
.L_x_66:
[----:B------:R-:W-:Y:S01]  /*5cd0*/  LOP3.LUT R31, R25, 0x80000, RZ, 0xfc, !PT ;  /* 0x00080000191f7812 */ /* 0x000fe200078efcff */
[----:B------:R-:W-:Y:S01]  /*5ce0*/  IMAD.MOV.U32 R30, RZ, RZ, R24 ;  /* 0x000000ffff1e7224 */ /* 0x000fe200078e0018 */
[----:B------:R-:W-:Y:S06]  /*5cf0*/  BRA `(.L_x_64) ;  /* 0x0000000000087947 */ /* 0x000fec0003800000 */
.L_x_65:
[----:B------:R-:W-:Y:S01]  /*5d00*/  LOP3.LUT R31, R21, 0x80000, RZ, 0xfc, !PT ;  /* 0x00080000151f7812 */ /* 0x000fe200078efcff */
[----:B------:R-:W-:-:S07]  /*5d10*/  IMAD.MOV.U32 R30, RZ, RZ, R20 ;  /* 0x000000ffff1e7224 */ /* 0x000fce00078e0014 */
.L_x_64:
[----:B------:R-:W-:Y:S05]  /*5d20*/  BSYNC.RECONVERGENT B3 ;  /* 0x0000000000037941 */ /* 0x000fea0003800200 */
.L_x_62:
[----:B------:R-:W-:-:S04]  /*5d30*/  IMAD.MOV.U32 R7, RZ, RZ, 0x0 ;  /* 0x00000000ff077424 */ /* 0x000fc800078e00ff */
[----:B------:R-:W-:Y:S05]  /*5d40*/  RET.REL.NODEC R6 `(_Z13coord_convertddddddddiiddddddiiiiiPdS_S_S_P7double2iddS1_Pi) ;  /* 0xffffffa006ac7950 */ /* 0x000fea0003c3ffff */
        .weak           $__internal_1_$__cuda_sm20_dsqrt_rn_f64_mediumpath_v1
        .type           $__internal_1_$__cuda_sm20_dsqrt_rn_f64_mediumpath_v1,@function
        .size           $__internal_1_$__cuda_sm20_dsqrt_rn_f64_mediumpath_v1,($_Z13coord_convertddddddddiiddddddiiiiiPdS_S_S_P7double2iddS1_Pi$__internal_trig_reduction_slowpathd - $__internal_1_$__cuda_sm20_dsqrt_rn_f64_mediumpath_v1)
$__internal_1_$__cuda_sm20_dsqrt_rn_f64_mediumpath_v1:
[----:B------:R-:W-:Y:S01]  /*5d50*/  ISETP.GE.U32.AND P0, PT, R20, -0x3400000, PT ;  /* 0xfcc000001400780c */ /* 0x000fe20003f06070 */
[----:B------:R-:W-:-:S12]  /*5d60*/  BSSY.RECONVERGENT B3, `(.L_x_67) ;  /* 0x0000023000037945 */ /* 0x000fd80003800200 */
[----:B------:R-:W-:Y:S05]  /*5d70*/  @!P0 BRA `(.L_x_68) ;  /* 0x0000000000208947 */ /* 0x000fea0003800000 */
[----:B------:R-:W-:-:S10]  /*5d80*/  DFMA.RM R6, R10, R6, R18 ;  /* 0x000000060a06722b */ /* 0x000fd40000004012 */
[----:B------:R-:W-:-:S05]  /*5d90*/  IADD3 R10, P0, PT, R6, 0x1, RZ ;  /* 0x00000001060a7810 */ /* 0x000fca0007f1e0ff */
[----:B------:R-:W-:-:S06]  /*5da0*/  IMAD.X R11, RZ, RZ, R7, P0 ;  /* 0x000000ffff0b7224 */ /* 0x000fcc00000e0607 */
[----:B------:R-:W-:-:S08]  /*5db0*/  DFMA.RP R2, -R6, R10, R2 ;  /* 0x0000000a0602722b */ /* 0x000fd00000008102 */
[----:B------:R-:W-:-:S06]  /*5dc0*/  DSETP.GT.AND P0, PT, R2, RZ, PT ;  /* 0x000000ff0200722a */ /* 0x000fcc0003f04000 */
[----:B------:R-:W-:Y:S02]  /*5dd0*/  FSEL R6, R10, R6, P0 ;  /* 0x000000060a067208 */ /* 0x000fe40000000000 */
[----:B------:R-:W-:Y:S01]  /*5de0*/  FSEL R7, R11, R7, P0 ;  /* 0x000000070b077208 */ /* 0x000fe20000000000 */
[----:B------:R-:W-:Y:S06]  /*5df0*/  BRA `(.L_x_69) ;  /* 0x0000000000647947 */ /* 0x000fec0003800000 */
.L_x_68:
[----:B------:R-:W-:-:S14]  /*5e00*/  DSETP.NE.AND P0, PT, R2, RZ, PT ;  /* 0x000000ff0200722a */ /* 0x000fdc0003f05000 */
[----:B------:R-:W-:Y:S05]  /*5e10*/  @!P0 BRA `(.L_x_70) ;  /* 0x0000000000588947 */ /* 0x000fea0003800000 */
[----:B------:R-:W-:-:S13]  /*5e20*/  ISETP.GE.AND P0, PT, R3, RZ, PT ;  /* 0x000000ff0300720c */ /* 0x000fda0003f06270 */
[----:B------:R-:W-:Y:S02]  /*5e30*/  @!P0 IMAD.MOV.U32 R6, RZ, RZ, 0x0 ;  /* 0x00000000ff068424 */ /* 0x000fe400078e00ff */
[----:B------:R-:W-:Y:S01]  /*5e40*/  @!P0 IMAD.MOV.U32 R7, RZ, RZ, -0x80000 ;  /* 0xfff80000ff078424 */ /* 0x000fe200078e00ff */
[----:B------:R-:W-:Y:S06]  /*5e50*/  @!P0 BRA `(.L_x_69) ;  /* 0x00000000004c8947 */ /* 0x000fec0003800000 */
[----:B------:R-:W-:-:S13]  /*5e60*/  ISETP.GT.AND P0, PT, R3, 0x7fefffff, PT ;  /* 0x7fefffff0300780c */ /* 0x000fda0003f04270 */
[----:B------:R-:W-:Y:S05]  /*5e70*/  @P0 BRA `(.L_x_70) ;  /* 0x0000000000400947 */ /* 0x000fea0003800000 */
[----:B------:R-:W-:Y:S01]  /*5e80*/  DMUL R2, R2, 8.11296384146066816958e+31 ;  /* 0x4690000002027828 */ /* 0x000fe20000000000 */
[----:B------:R-:W-:Y:S01]  /*5e90*/  IMAD.MOV.U32 R6, RZ, RZ, RZ ;  /* 0x000000ffff067224 */ /* 0x000fe200078e00ff */
[----:B------:R-:W-:Y:S01]  /*5ea0*/  MOV R18, 0x0 ;  /* 0x0000000000127802 */ /* 0x000fe20000000f00 */
[----:B------:R-:W-:-:S03]  /*5eb0*/  IMAD.MOV.U32 R19, RZ, RZ, 0x3fd80000 ;  /* 0x3fd80000ff137424 */ /* 0x000fc600078e00ff */
[----:B------:R-:W0:Y:S02]  /*5ec0*/  MUFU.RSQ64H R7, R3 ;  /* 0x0000000300077308 */ /* 0x000e240000001c00 */
[----:B0-----:R-:W-:-:S08]  /*5ed0*/  DMUL R10, R6, R6 ;  /* 0x00000006060a7228 */ /* 0x001fd00000000000 */
[----:B------:R-:W-:-:S08]  /*5ee0*/  DFMA R10, R2, -R10, 1 ;  /* 0x3ff00000020a742b */ /* 0x000fd0000000080a */
[----:B------:R-:W-:Y:S02]  /*5ef0*/  DFMA R18, R10, R18, 0.5 ;  /* 0x3fe000000a12742b */ /* 0x000fe40000000012 */
[----:B------:R-:W-:-:S08]  /*5f00*/  DMUL R10, R6, R10 ;  /* 0x0000000a060a7228 */ /* 0x000fd00000000000 */
[----:B------:R-:W-:-:S08]  /*5f10*/  DFMA R10, R18, R10, R6 ;  /* 0x0000000a120a722b */ /* 0x000fd00000000006 */
[----:B------:R-:W-:Y:S02]  /*5f20*/  DMUL R6, R2, R10 ;  /* 0x0000000a02067228 */ /* 0x000fe40000000000 */
[----:B------:R-:W-:-:S06]  /*5f30*/  VIADD R11, R11, 0xfff00000 ;  /* 0xfff000000b0b7836 */ /* 0x000fcc0000000000 */
[----:B------:R-:W-:-:S08]  /*5f40*/  DFMA R18, R6, -R6, R2 ;  /* 0x800000060612722b */ /* 0x000fd00000000002 */
[----:B------:R-:W-:-:S10]  /*5f50*/  DFMA R6, R10, R18, R6 ;  /* 0x000000120a06722b */ /* 0x000fd40000000006 */
[----:B------:R-:W-:Y:S01]  /*5f60*/  VIADD R7, R7, 0xfcb00000 ;  /* 0xfcb0000007077836 */ /* 0x000fe20000000000 */
[----:B------:R-:W-:Y:S06]  /*5f70*/  BRA `(.L_x_69) ;  /* 0x0000000000047947 */ /* 0x000fec0003800000 */
.L_x_70:
[----:B------:R-:W-:-:S11]  /*5f80*/  DADD R6, R2, R2 ;  /* 0x0000000002067229 */ /* 0x000fd60000000002 */
.L_x_69:
[----:B------:R-:W-:Y:S05]  /*5f90*/  BSYNC.RECONVERGENT B3 ;  /* 0x0000000000037941 */ /* 0x000fea0003800200 */
.L_x_67:
[----:B------:R-:W-:Y:S02]  /*5fa0*/  IMAD.MOV.U32 R9, RZ, RZ, 0x0 ;  /* 0x00000000ff097424 */ /* 0x000fe400078e00ff */
[----:B------:R-:W-:Y:S02]  /*5fb0*/  IMAD.MOV.U32 R2, RZ, RZ, R6 ;  /* 0x000000ffff027224 */ /* 0x000fe400078e0006 */
[----:B------:R-:W-:Y:S01]  /*5fc0*/  IMAD.MOV.U32 R3, RZ, RZ, R7 ;  /* 0x000000ffff037224 */ /* 0x000fe200078e0007 */
[----:B------:R-:W-:Y:S06]  /*5fd0*/  RET.REL.NODEC R8 `(_Z13coord_convertddddddddiiddddddiiiiiPdS_S_S_P7double2iddS1_Pi) ;  /* 0xffffffa008087950 */ /* 0x000fec0003c3ffff */
        .type           $_Z13coord_convertddddddddiiddddddiiiiiPdS_S_S_P7double2iddS1_Pi$__internal_trig_reduction_slowpathd,@function
        .size           $_Z13coord_convertddddddddiiddddddiiiiiPdS_S_S_P7double2iddS1_Pi$__internal_trig_reduction_slowpathd,(.L_x_163 - $_Z13coord_convertddddddddiiddddddiiiiiPdS_S_S_P7double2iddS1_Pi$__internal_trig_reduction_slowpathd)
$_Z13coord_convertddddddddiiddddddiiiiiPdS_S_S_P7double2iddS1_Pi$__internal_trig_reduction_slowpathd:
[----:B------:R-:W-:Y:S01]  /*5fe0*/  SHF.R.U32.HI R20, RZ, 0x14, R25 ;  /* 0x00000014ff147819 */ /* 0x000fe20000011619 */
[----:B------:R-:W-:-:S03]  /*5ff0*/  IMAD.MOV.U32 R6, RZ, RZ, RZ ;  /* 0x000000ffff067224 */ /* 0x000fc600078e00ff */
[----:B------:R-:W-:-:S04]  /*6000*/  LOP3.LUT R7, R20, 0x7ff, RZ, 0xc0, !PT ;  /* 0x000007ff14077812 */ /* 0x000fc800078ec0ff */
[----:B------:R-:W-:-:S13]  /*6010*/  ISETP.NE.AND P0, PT, R7, 0x7ff, PT ;  /* 0x000007ff0700780c */ /* 0x000fda0003f05270 */
[----:B------:R-:W-:Y:S05]  /*6020*/  @!P0 BRA `(.L_x_71) ;  /* 0x0000000800448947 */ /* 0x000fea0003800000 */
[----:B------:R-:W-:Y:S01]  /*6030*/  VIADD R6, R7, 0xfffffc00 ;  /* 0xfffffc0007067836 */ /* 0x000fe20000000000 */
[----:B------:R-:W-:Y:S01]  /*6040*/  BSSY.RECONVERGENT B4, `(.L_x_72) ;  /* 0x000002e000047945 */ /* 0x000fe20003800200 */
[----:B------:R-:W-:-:S03]  /*6050*/  CS2R R16, SRZ ;  /* 0x0000000000107805 */ /* 0x000fc6000001ff00 */
[----:B------:R-:W-:Y:S02]  /*6060*/  SHF.R.U32.HI R23, RZ, 0x6, R6 ;  /* 0x00000006ff177819 */ /* 0x000fe40000011606 */
[----:B------:R-:W-:Y:S02]  /*6070*/  ISETP.GE.U32.AND P0, PT, R6, 0x80, PT ;  /* 0x000000800600780c */ /* 0x000fe40003f06070 */
[C---:B------:R-:W-:Y:S02]  /*6080*/  IADD3 R18, PT, PT, -R23.reuse, 0x13, RZ ;  /* 0x0000001317127810 */ /* 0x040fe40007ffe1ff */
[----:B------:R-:W-:Y:S02]  /*6090*/  IADD3 R19, PT, PT, -R23, 0xf, RZ ;  /* 0x0000000f17137810 */ /* 0x000fe40007ffe1ff */
[----:B------:R-:W-:-:S04]  /*60a0*/  SEL R18, R18, 0x12, P0 ;  /* 0x0000001212127807 */ /* 0x000fc80000000000 */
[----:B------:R-:W-:-:S13]  /*60b0*/  ISETP.GE.AND P0, PT, R19, R18, PT ;  /* 0x000000121300720c */ /* 0x000fda0003f06270 */
[----:B------:R-:W-:Y:S05]  /*60c0*/  @P0 BRA `(.L_x_73) ;  /* 0x0000000000940947 */ /* 0x000fea0003800000 */
[----:B------:R-:W0:Y:S01]  /*60d0*/  LDC.64 R6, c[0x0][0x358] ;  /* 0x0000d600ff067b82 */ /* 0x000e220000000a00 */
[C---:B------:R-:W-:Y:S01]  /*60e0*/  SHF.L.U64.HI R27, R24.reuse, 0xb, R25 ;  /* 0x0000000b181b7819 */ /* 0x040fe20000010219 */
[----:B------:R-:W-:Y:S01]  /*60f0*/  BSSY.RECONVERGENT B5, `(.L_x_74) ;  /* 0x0000021000057945 */ /* 0x000fe20003800200 */
[----:B------:R-:W-:Y:S01]  /*6100*/  IMAD.SHL.U32 R21, R24, 0x800, RZ ;  /* 0x0000080018157824 */ /* 0x000fe200078e00ff */
[----:B------:R-:W-:Y:S01]  /*6110*/  IADD3 R24, PT, PT, RZ, -R23, -R18 ;  /* 0x80000017ff187210 */ /* 0x000fe20007ffe812 */
[----:B------:R-:W-:Y:S01]  /*6120*/  IMAD.MOV.U32 R26, RZ, RZ, RZ ;  /* 0x000000ffff1a7224 */ /* 0x000fe200078e00ff */
[----:B------:R-:W-:Y:S02]  /*6130*/  LOP3.LUT R27, R27, 0x80000000, RZ, 0xfc, !PT ;  /* 0x800000001b1b7812 */ /* 0x000fe400078efcff */
[----:B------:R-:W-:-:S07]  /*6140*/  CS2R R16, SRZ ;  /* 0x0000000000107805 */ /* 0x000fce000001ff00 */
.L_x_75:
[----:B------:R-:W1:Y:S01]  /*6150*/  LDC.64 R14, c[0x4][RZ] ;  /* 0x01000000ff0e7b82 */ /* 0x000e620000000a00 */
[----:B0-----:R-:W-:Y:S02]  /*6160*/  R2UR UR8, R6 ;  /* 0x00000000060872ca */ /* 0x001fe400000e0000 */
[----:B------:R-:W-:Y:S01]  /*6170*/  R2UR UR9, R7 ;  /* 0x00000000070972ca */ /* 0x000fe200000e0000 */
[----:B-1----:R-:W-:-:S12]  /*6180*/  IMAD.WIDE R14, R19, 0x8, R14 ;  /* 0x00000008130e7825 */ /* 0x002fd800078e020e */
[----:B------:R-:W2:Y:S01]  /*6190*/  LDG.E.64.CONSTANT R14, desc[UR8][R14.64] ;  /* 0x000000080e0e7981 */ /* 0x000ea2000c1e9b00 */
[----:B------:R-:W-:Y:S01]  /*61a0*/  IADD3 R24, PT, PT, R24, 0x1, RZ ;  /* 0x0000000118187810 */ /* 0x000fe20007ffe0ff */
[----:B------:R-:W-:Y:S02]  /*61b0*/  VIADD R19, R19, 0x1 ;  /* 0x0000000113137836 */ /* 0x000fe40000000000 */
[----:B--2---:R-:W-:-:S04]  /*61c0*/  IMAD.WIDE.U32 R16, P2, R14, R21, R16 ;  /* 0x000000150e107225 */ /* 0x004fc80007840010 */
[----:B------:R-:W-:Y:S02]  /*61d0*/  IMAD R29, R14, R27, RZ ;  /* 0x0000001b0e1d7224 */ /* 0x000fe400078e02ff */
[CC--:B------:R-:W-:Y:S02]  /*61e0*/  IMAD R28, R15.reuse, R21.reuse, RZ ;  /* 0x000000150f1c7224 */ /* 0x0c0fe400078e02ff */
[----:B------:R-:W-:Y:S01]  /*61f0*/  IMAD.HI.U32 R31, R15, R21, RZ ;  /* 0x000000150f1f7227 */ /* 0x000fe200078e00ff */
[----:B------:R-:W-:-:S03]  /*6200*/  IADD3 R17, P0, PT, R29, R17, RZ ;  /* 0x000000111d117210 */ /* 0x000fc60007f1e0ff */
[----:B------:R-:W-:Y:S01]  /*6210*/  IMAD R29, R26, 0x8, R1 ;  /* 0x000000081a1d7824 */ /* 0x000fe200078e0201 */
[----:B------:R-:W-:Y:S01]  /*6220*/  IADD3 R17, P1, PT, R28, R17, RZ ;  /* 0x000000111c117210 */ /* 0x000fe20007f3e0ff */
[----:B------:R-:W-:-:S04]  /*6230*/  IMAD.HI.U32 R28, R14, R27, RZ ;  /* 0x0000001b0e1c7227 */ /* 0x000fc800078e00ff */
[----:B------:R-:W-:Y:S01]  /*6240*/  IMAD.X R14, RZ, RZ, R28, P2 ;  /* 0x000000ffff0e7224 */ /* 0x000fe200010e061c */
[----:B------:R0:W-:Y:S01]  /*6250*/  STL.64 [R29], R16 ;  /* 0x000000101d007387 */ /* 0x0001e20000100a00 */
[----:B------:R-:W-:-:S03]  /*6260*/  IMAD.HI.U32 R28, R15, R27, RZ ;  /* 0x0000001b0f1c7227 */ /* 0x000fc600078e00ff */
[----:B------:R-:W-:Y:S01]  /*6270*/  IADD3.X R14, P0, PT, R31, R14, RZ, P0, !PT ;  /* 0x0000000e1f0e7210 */ /* 0x000fe2000071e4ff */
[----:B------:R-:W-:Y:S02]  /*6280*/  IMAD R15, R15, R27, RZ ;  /* 0x0000001b0f0f7224 */ /* 0x000fe400078e02ff */
[----:B------:R-:W-:-:S03]  /*6290*/  VIADD R26, R26, 0x1 ;  /* 0x000000011a1a7836 */ /* 0x000fc60000000000 */
[----:B------:R-:W-:Y:S01]  /*62a0*/  IADD3.X R15, P1, PT, R15, R14, RZ, P1, !PT ;  /* 0x0000000e0f0f7210 */ /* 0x000fe20000f3e4ff */
[----:B------:R-:W-:Y:S01]  /*62b0*/  IMAD.X R14, RZ, RZ, R28, P0 ;  /* 0x000000ffff0e7224 */ /* 0x000fe200000e061c */
[----:B------:R-:W-:-:S03]  /*62c0*/  ISETP.NE.AND P0, PT, R24, -0xf, PT ;  /* 0xfffffff11800780c */ /* 0x000fc60003f05270 */
[----:B0-----:R-:W-:Y:S02]  /*62d0*/  IMAD.X R17, RZ, RZ, R14, P1 ;  /* 0x000000ffff117224 */ /* 0x001fe400008e060e */
[----:B------:R-:W-:-:S08]  /*62e0*/  IMAD.MOV.U32 R16, RZ, RZ, R15 ;  /* 0x000000ffff107224 */ /* 0x000fd000078e000f */
[----:B------:R-:W-:Y:S05]  /*62f0*/  @P0 BRA `(.L_x_75) ;  /* 0xfffffffc00940947 */ /* 0x000fea000383ffff */
[----:B------:R-:W-:Y:S05]  /*6300*/  BSYNC.RECONVERGENT B5 ;  /* 0x0000000000057941 */ /* 0x000fea0003800200 */
.L_x_74:
[----:B------:R-:W-:-:S07]  /*6310*/  IMAD.MOV.U32 R19, RZ, RZ, R18 ;  /* 0x000000ffff137224 */ /* 0x000fce00078e0012 */
.L_x_73:
[----:B------:R-:W-:Y:S05]  /*6320*/  BSYNC.RECONVERGENT B4 ;  /* 0x0000000000047941 */ /* 0x000fea0003800200 */
.L_x_72:
[----:B------:R-:W-:Y:S01]  /*6330*/  LOP3.LUT P0, R29, R20, 0x3f, RZ, 0xc0, !PT ;  /* 0x0000003f141d7812 */ /* 0x000fe2000780c0ff */
[----:B------:R-:W-:-:S04]  /*6340*/  IMAD.IADD R6, R23, 0x1, R19 ;  /* 0x0000000117067824 */ /* 0x000fc800078e0213 */
[----:B------:R-:W-:-:S05]  /*6350*/  IMAD.U32 R31, R6, 0x8, R1 ;  /* 0x00000008061f7824 */ /* 0x000fca00078e0001 */
[----:B------:R0:W-:Y:S04]  /*6360*/  STL.64 [R31+-0x78], R16 ;  /* 0xffff88101f007387 */ /* 0x0001e80000100a00 */
[----:B------:R-:W2:Y:S04]  /*6370*/  @P0 LDL.64 R20, [R1+0x8] ;  /* 0x0000080001140983 */ /* 0x000ea80000100a00 */
[----:B------:R-:W3:Y:S04]  /*6380*/  LDL.64 R14, [R1+0x10] ;  /* 0x00001000010e7983 */ /* 0x000ee80000100a00 */
[----:B------:R-:W4:Y:S01]  /*6390*/  LDL.64 R6, [R1+0x18] ;  /* 0x0000180001067983 */ /* 0x000f220000100a00 */
[----:B------:R-:W-:Y:S01]  /*63a0*/  @P0 LOP3.LUT R18, R29, 0x3f, RZ, 0x3c, !PT ;  /* 0x0000003f1d120812 */ /* 0x000fe200078e3cff */
[----:B------:R-:W-:Y:S01]  /*63b0*/  BSSY.RECONVERGENT B4, `(.L_x_76) ;  /* 0x0000034000047945 */ /* 0x000fe20003800200 */
[----:B--2---:R-:W-:-:S02]  /*63c0*/  @P0 SHF.R.U64 R19, R20, 0x1, R21 ;  /* 0x0000000114130819 */ /* 0x004fc40000001215 */
[----:B------:R-:W-:Y:S02]  /*63d0*/  @P0 SHF.R.U32.HI R21, RZ, 0x1, R21 ;  /* 0x00000001ff150819 */ /* 0x000fe40000011615 */
[CC--:B---3--:R-:W-:Y:S02]  /*63e0*/  @P0 SHF.L.U32 R20, R14.reuse, R29.reuse, RZ ;  /* 0x0000001d0e140219 */ /* 0x0c8fe400000006ff */
[----:B------:R-:W-:Y:S02]  /*63f0*/  @P0 SHF.R.U64 R19, R19, R18, R21 ;  /* 0x0000001213130219 */ /* 0x000fe40000001215 */
[--C-:B------:R-:W-:Y:S02]  /*6400*/  @P0 SHF.R.U32.HI R27, RZ, 0x1, R15.reuse ;  /* 0x00000001ff1b0819 */ /* 0x100fe4000001160f */
[C-C-:B------:R-:W-:Y:S02]  /*6410*/  @P0 SHF.R.U64 R23, R14.reuse, 0x1, R15.reuse ;  /* 0x000000010e170819 */ /* 0x140fe4000000120f */
[----:B0-----:R-:W-:-:S02]  /*6420*/  @P0 SHF.L.U64.HI R17, R14, R29, R15 ;  /* 0x0000001d0e110219 */ /* 0x001fc4000001020f */
[-C--:B------:R-:W-:Y:S02]  /*6430*/  @P0 SHF.R.U32.HI R16, RZ, R18.reuse, R21 ;  /* 0x00000012ff100219 */ /* 0x080fe40000011615 */
[----:B------:R-:W-:Y:S02]  /*6440*/  @P0 LOP3.LUT R14, R20, R19, RZ, 0xfc, !PT ;  /* 0x00000013140e0212 */ /* 0x000fe400078efcff */
[-C--:B----4-:R-:W-:Y:S02]  /*6450*/  @P0 SHF.L.U32 R20, R6, R29.reuse, RZ ;  /* 0x0000001d06140219 */ /* 0x090fe400000006ff */
[----:B------:R-:W-:Y:S02]  /*6460*/  @P0 SHF.R.U64 R23, R23, R18, R27 ;  /* 0x0000001217170219 */ /* 0x000fe4000000121b */
[----:B------:R-:W-:Y:S01]  /*6470*/  @P0 LOP3.LUT R15, R17, R16, RZ, 0xfc, !PT ;  /* 0x00000010110f0212 */ /* 0x000fe200078efcff */
[----:B------:R-:W-:Y:S01]  /*6480*/  IMAD.SHL.U32 R16, R14, 0x4, RZ ;  /* 0x000000040e107824 */ /* 0x000fe200078e00ff */
[----:B------:R-:W-:-:S02]  /*6490*/  @P0 SHF.L.U64.HI R29, R6, R29, R7 ;  /* 0x0000001d061d0219 */ /* 0x000fc40000010207 */
[----:B------:R-:W-:Y:S02]  /*64a0*/  @P0 LOP3.LUT R6, R20, R23, RZ, 0xfc, !PT ;  /* 0x0000001714060212 */ /* 0x000fe400078efcff */
[----:B------:R-:W-:Y:S02]  /*64b0*/  @P0 SHF.R.U32.HI R18, RZ, R18, R27 ;  /* 0x00000012ff120219 */ /* 0x000fe4000001161b */
[----:B------:R-:W-:Y:S02]  /*64c0*/  SHF.L.U64.HI R20, R14, 0x2, R15 ;  /* 0x000000020e147819 */ /* 0x000fe4000001020f */
[----:B------:R-:W-:Y:S02]  /*64d0*/  SHF.L.W.U32.HI R14, R15, 0x2, R6 ;  /* 0x000000020f0e7819 */ /* 0x000fe40000010e06 */
[----:B------:R-:W-:Y:S02]  /*64e0*/  @P0 LOP3.LUT R7, R29, R18, RZ, 0xfc, !PT ;  /* 0x000000121d070212 */ /* 0x000fe400078efcff */
[----:B------:R-:W-:-:S02]  /*64f0*/  IADD3 RZ, P0, PT, RZ, -R16, RZ ;  /* 0x80000010ffff7210 */ /* 0x000fc40007f1e0ff */
[----:B------:R-:W-:Y:S02]  /*6500*/  LOP3.LUT R15, RZ, R20, RZ, 0x33, !PT ;  /* 0x00000014ff0f7212 */ /* 0x000fe400078e33ff */
[----:B------:R-:W-:Y:S02]  /*6510*/  SHF.L.W.U32.HI R6, R6, 0x2, R7 ;  /* 0x0000000206067819 */ /* 0x000fe40000010e07 */
[----:B------:R-:W-:Y:S02]  /*6520*/  LOP3.LUT R18, RZ, R14, RZ, 0x33, !PT ;  /* 0x0000000eff127212 */ /* 0x000fe400078e33ff */
[----:B------:R-:W-:Y:S02]  /*6530*/  IADD3.X R17, P0, PT, RZ, R15, RZ, P0, !PT ;  /* 0x0000000fff117210 */ /* 0x000fe4000071e4ff */
[----:B------:R-:W-:Y:S02]  /*6540*/  LOP3.LUT R15, RZ, R6, RZ, 0x33, !PT ;  /* 0x00000006ff0f7212 */ /* 0x000fe400078e33ff */
[----:B------:R-:W-:-:S02]  /*6550*/  IADD3.X R19, P1, PT, RZ, R18, RZ, P0, !PT ;  /* 0x00000012ff137210 */ /* 0x000fc4000073e4ff */
[----:B------:R-:W-:-:S03]  /*6560*/  ISETP.GT.U32.AND P2, PT, R14, -0x1, PT ;  /* 0xffffffff0e00780c */ /* 0x000fc60003f44070 */
[----:B------:R-:W-:Y:S01]  /*6570*/  IMAD.X R15, RZ, RZ, R15, P1 ;  /* 0x000000ffff0f7224 */ /* 0x000fe200008e060f */
[----:B------:R-:W-:-:S04]  /*6580*/  ISETP.GT.AND.EX P0, PT, R6, -0x1, PT, P2 ;  /* 0xffffffff0600780c */ /* 0x000fc80003f04320 */
[----:B------:R-:W-:Y:S02]  /*6590*/  SEL R15, R6, R15, P0 ;  /* 0x0000000f060f7207 */ /* 0x000fe40000000000 */
[----:B------:R-:W-:Y:S02]  /*65a0*/  SEL R21, R14, R19, P0 ;  /* 0x000000130e157207 */ /* 0x000fe40000000000 */
[----:B------:R-:W-:Y:S02]  /*65b0*/  ISETP.NE.U32.AND P1, PT, R15, RZ, PT ;  /* 0x000000ff0f00720c */ /* 0x000fe40003f25070 */
[----:B------:R-:W-:Y:S02]  /*65c0*/  SEL R17, R20, R17, P0 ;  /* 0x0000001114117207 */ /* 0x000fe40000000000 */
[----:B------:R-:W-:Y:S01]  /*65d0*/  SEL R18, R21, R15, !P1 ;  /* 0x0000000f15127207 */ /* 0x000fe20004800000 */
[----:B------:R-:W-:-:S05]  /*65e0*/  @!P0 IMAD.MOV R16, RZ, RZ, -R16 ;  /* 0x000000ffff108224 */ /* 0x000fca00078e0a10 */
[----:B------:R-:W0:Y:S02]  /*65f0*/  FLO.U32 R18, R18 ;  /* 0x0000001200127300 */ /* 0x000e2400000e0000 */
[C---:B0-----:R-:W-:Y:S02]  /*6600*/  IADD3 R19, PT, PT, -R18.reuse, 0x1f, RZ ;  /* 0x0000001f12137810 */ /* 0x041fe40007ffe1ff */
[----:B------:R-:W-:-:S03]  /*6610*/  IADD3 R14, PT, PT, -R18, 0x3f, RZ ;  /* 0x0000003f120e7810 */ /* 0x000fc60007ffe1ff */
[----:B------:R-:W-:-:S05]  /*6620*/  @P1 IMAD.MOV R14, RZ, RZ, R19 ;  /* 0x000000ffff0e1224 */ /* 0x000fca00078e0213 */
[----:B------:R-:W-:-:S13]  /*6630*/  ISETP.NE.AND P1, PT, R14, RZ, PT ;  /* 0x000000ff0e00720c */ /* 0x000fda0003f25270 */
[----:B------:R-:W-:Y:S05]  /*6640*/  @!P1 BRA `(.L_x_77) ;  /* 0x0000000000289947 */ /* 0x000fea0003800000 */
[--C-:B------:R-:W-:Y:S02]  /*6650*/  SHF.R.U64 R18, R16, 0x1, R17.reuse ;  /* 0x0000000110127819 */ /* 0x100fe40000001211 */
[C---:B------:R-:W-:Y:S02]  /*6660*/  LOP3.LUT R16, R14.reuse, 0x3f, RZ, 0xc0, !PT ;  /* 0x0000003f0e107812 */ /* 0x040fe400078ec0ff */
[----:B------:R-:W-:Y:S02]  /*6670*/  SHF.R.U32.HI R20, RZ, 0x1, R17 ;  /* 0x00000001ff147819 */ /* 0x000fe40000011611 */
[----:B------:R-:W-:Y:S02]  /*6680*/  LOP3.LUT R17, R14, 0x3f, RZ, 0xc, !PT ;  /* 0x0000003f0e117812 */ /* 0x000fe400078e0cff */
[CC--:B------:R-:W-:Y:S02]  /*6690*/  SHF.L.U64.HI R24, R21.reuse, R16.reuse, R15 ;  /* 0x0000001015187219 */ /* 0x0c0fe4000001020f */
[----:B------:R-:W-:-:S02]  /*66a0*/  SHF.L.U32 R16, R21, R16, RZ ;  /* 0x0000001015107219 */ /* 0x000fc400000006ff */
[-CC-:B------:R-:W-:Y:S02]  /*66b0*/  SHF.R.U64 R15, R18, R17.reuse, R20.reuse ;  /* 0x00000011120f7219 */ /* 0x180fe40000001214 */
[----:B------:R-:W-:Y:S02]  /*66c0*/  SHF.R.U32.HI R17, RZ, R17, R20 ;  /* 0x00000011ff117219 */ /* 0x000fe40000011614 */
[----:B------:R-:W-:Y:S02]  /*66d0*/  LOP3.LUT R21, R16, R15, RZ, 0xfc, !PT ;  /* 0x0000000f10157212 */ /* 0x000fe400078efcff */
[----:B------:R-:W-:-:S07]  /*66e0*/  LOP3.LUT R15, R24, R17, RZ, 0xfc, !PT ;  /* 0x00000011180f7212 */ /* 0x000fce00078efcff */
.L_x_77:
[----:B------:R-:W-:Y:S05]  /*66f0*/  BSYNC.RECONVERGENT B4 ;  /* 0x0000000000047941 */ /* 0x000fea0003800200 */
.L_x_76:
[----:B------:R-:W-:-:S04]  /*6700*/  IMAD.WIDE.U32 R18, R21, 0x2168c235, RZ ;  /* 0x2168c23515127825 */ /* 0x000fc800078e00ff */
[----:B------:R-:W-:Y:S01]  /*6710*/  IMAD.MOV.U32 R17, RZ, RZ, RZ ;  /* 0x000000ffff117224 */ /* 0x000fe200078e00ff */
[----:B------:R-:W-:Y:S01]  /*6720*/  MOV R16, R19 ;  /* 0x0000001300107202 */ /* 0x000fe20000000f00 */
[----:B------:R-:W-:Y:S01]  /*6730*/  IMAD.HI.U32 R19, R15, -0x36f0255e, RZ ;  /* 0xc90fdaa20f137827 */ /* 0x000fe200078e00ff */
[----:B------:R-:W-:-:S03]  /*6740*/  IADD3 RZ, P1, PT, R18, R18, RZ ;  /* 0x0000001212ff7210 */ /* 0x000fc60007f3e0ff */
[----:B------:R-:W-:-:S04]  /*6750*/  IMAD.WIDE.U32 R16, R21, -0x36f0255e, R16 ;  /* 0xc90fdaa215107825 */ /* 0x000fc800078e0010 */
[C---:B------:R-:W-:Y:S02]  /*6760*/  IMAD R21, R15.reuse, -0x36f0255e, RZ ;  /* 0xc90fdaa20f157824 */ /* 0x040fe400078e02ff */
[----:B------:R-:W-:-:S04]  /*6770*/  IMAD.WIDE.U32 R16, P2, R15, 0x2168c235, R16 ;  /* 0x2168c2350f107825 */ /* 0x000fc80007840010 */
[----:B------:R-:W-:Y:S01]  /*6780*/  IMAD.X R15, RZ, RZ, R19, P2 ;  /* 0x000000ffff0f7224 */ /* 0x000fe200010e0613 */
[----:B------:R-:W-:Y:S02]  /*6790*/  IADD3 R17, P2, PT, R21, R17, RZ ;  /* 0x0000001115117210 */ /* 0x000fe40007f5e0ff */
[----:B------:R-:W-:Y:S02]  /*67a0*/  IADD3.X RZ, P1, PT, R16, R16, RZ, P1, !PT ;  /* 0x0000001010ff7210 */ /* 0x000fe40000f3e4ff */
[C---:B------:R-:W-:Y:S01]  /*67b0*/  ISETP.GT.U32.AND P3, PT, R17.reuse, RZ, PT ;  /* 0x000000ff1100720c */ /* 0x040fe20003f64070 */
[----:B------:R-:W-:Y:S01]  /*67c0*/  IMAD.X R15, RZ, RZ, R15, P2 ;  /* 0x000000ffff0f7224 */ /* 0x000fe200010e060f */
[----:B------:R-:W-:-:S04]  /*67d0*/  IADD3.X R16, P2, PT, R17, R17, RZ, P1, !PT ;  /* 0x0000001111107210 */ /* 0x000fc80000f5e4ff */
[C---:B------:R-:W-:Y:S01]  /*67e0*/  ISETP.GT.AND.EX P1, PT, R15.reuse, RZ, PT, P3 ;  /* 0x000000ff0f00720c */ /* 0x040fe20003f24330 */
[----:B------:R-:W-:-:S03]  /*67f0*/  IMAD.X R18, R15, 0x1, R15, P2 ;  /* 0x000000010f127824 */ /* 0x000fc600010e060f */
[----:B------:R-:W-:Y:S02]  /*6800*/  SEL R16, R16, R17, P1 ;  /* 0x0000001110107207 */ /* 0x000fe40000800000 */
[----:B------:R-:W-:Y:S02]  /*6810*/  SEL R17, R18, R15, P1 ;  /* 0x0000000f12117207 */ /* 0x000fe40000800000 */
[----:B------:R-:W-:Y:S02]  /*6820*/  IADD3 R16, P2, PT, R16, 0x1, RZ ;  /* 0x0000000110107810 */ /* 0x000fe40007f5e0ff */
[----:B------:R-:W-:Y:S02]  /*6830*/  SEL R19, RZ, 0xffffffff, !P1 ;  /* 0xffffffffff137807 */ /* 0x000fe40004800000 */
[----:B------:R-:W-:Y:S01]  /*6840*/  LOP3.LUT P1, R15, R25, 0x80000000, RZ, 0xc0, !PT ;  /* 0x80000000190f7812 */ /* 0x000fe2000782c0ff */
[----:B------:R-:W-:Y:S02]  /*6850*/  IMAD.X R17, RZ, RZ, R17, P2 ;  /* 0x000000ffff117224 */ /* 0x000fe400010e0611 */
[----:B------:R-:W-:Y:S01]  /*6860*/  IMAD.IADD R14, R19, 0x1, -R14 ;  /* 0x00000001130e7824 */ /* 0x000fe200078e0a0e */
[----:B------:R-:W-:-:S02]  /*6870*/  SHF.R.U32.HI R19, RZ, 0x1e, R7 ;  /* 0x0000001eff137819 */ /* 0x000fc40000011607 */
[----:B------:R-:W-:Y:S01]  /*6880*/  SHF.R.U64 R16, R16, 0xa, R17 ;  /* 0x0000000a10107819 */ /* 0x000fe20000001211 */
[----:B------:R-:W-:Y:S01]  /*6890*/  IMAD.SHL.U32 R14, R14, 0x100000, RZ ;  /* 0x001000000e0e7824 */ /* 0x000fe200078e00ff */
[----:B------:R-:W-:Y:S02]  /*68a0*/  LEA.HI R6, R6, R19, RZ, 0x1 ;  /* 0x0000001306067211 */ /* 0x000fe400078f08ff */
[----:B------:R-:W-:Y:S02]  /*68b0*/  IADD3 R16, P2, PT, R16, 0x1, RZ ;  /* 0x0000000110107810 */ /* 0x000fe40007f5e0ff */
[----:B------:R-:W-:Y:S01]  /*68c0*/  @!P0 LOP3.LUT R15, R15, 0x80000000, RZ, 0x3c, !PT ;  /* 0x800000000f0f8812 */ /* 0x000fe200078e3cff */
[----:B------:R-:W-:Y:S01]  /*68d0*/  @P1 IMAD.MOV R6, RZ, RZ, -R6 ;  /* 0x000000ffff061224 */ /* 0x000fe200078e0a06 */
[----:B------:R-:W-:-:S04]  /*68e0*/  LEA.HI.X R17, R17, RZ, RZ, 0x16, P2 ;  /* 0x000000ff11117211 */ /* 0x000fc800010fb4ff */
[--C-:B------:R-:W-:Y:S02]  /*68f0*/  SHF.R.U64 R16, R16, 0x1, R17.reuse ;  /* 0x0000000110107819 */ /* 0x100fe40000001211 */
[----:B------:R-:W-:Y:S02]  /*6900*/  SHF.R.U32.HI R7, RZ, 0x1, R17 ;  /* 0x00000001ff077819 */ /* 0x000fe40000011611 */
[----:B------:R-:W-:-:S04]  /*6910*/  IADD3 R24, P2, P3, RZ, RZ, R16 ;  /* 0x000000ffff187210 */ /* 0x000fc80007b5e010 */
[----:B------:R-:W-:-:S04]  /*6920*/  IADD3.X R14, PT, PT, R14, 0x3fe00000, R7, P2, P3 ;  /* 0x3fe000000e0e7810 */ /* 0x000fc800017e6407 */
[----:B------:R-:W-:-:S07]  /*6930*/  LOP3.LUT R25, R14, R15, RZ, 0xfc, !PT ;  /* 0x0000000f0e197212 */ /* 0x000fce00078efcff */
.L_x_71:
[----:B------:R-:W-:Y:S02]  /*6940*/  IMAD.MOV.U32 R23, RZ, RZ, 0x0 ;  /* 0x00000000ff177424 */ /* 0x000fe400078e00ff */
[----:B------:R-:W-:Y:S02]  /*6950*/  IMAD.MOV.U32 R14, RZ, RZ, R24 ;  /* 0x000000ffff0e7224 */ /* 0x000fe400078e0018 */
[----:B------:R-:W-:Y:S01]  /*6960*/  IMAD.MOV.U32 R15, RZ, RZ, R25 ;  /* 0x000000ffff0f7224 */ /* 0x000fe200078e0019 */
[----:B------:R-:W-:Y:S06]  /*6970*/  RET.REL.NODEC R22 `(_Z13coord_convertddddddddiiddddddiiiiiPdS_S_S_P7double2iddS1_Pi) ;  /* 0xffffff9416a07950 */ /* 0x000fec0003c3ffff */
.L_x_78:
[----:B------:R-:W-:-:S00]  /*6980*/  BRA `(.L_x_78) ;  /* 0xfffffffc00fc7947 */ /* 0x000fc0000383ffff */
[----:B------:R-:W-:-:S00]  /*6990*/  NOP ;  /* 0x0000000000007918 */ /* 0x000fc00000000000 */
        /* <DEDUP_REMOVED lines=14> */
.L_x_163:


//--------------------- .text._Z13interp_kernelPKdS0_P7double2iddS2_ --------------------------
	.section	.text._Z13interp_kernelPKdS0_P7double2iddS2_,"ax",@progbits
	.align	128
        .global         _Z13interp_kernelPKdS0_P7double2iddS2_
        .type           _Z13interp_kernelPKdS0_P7double2iddS2_,@function
        .size           _Z13interp_kernelPKdS0_P7double2iddS2_,(.L_x_164 - _Z13interp_kernelPKdS0_P7double2iddS2_)
        .other          _Z13interp_kernelPKdS0_P7double2iddS2_,@"STO_CUDA_ENTRY STV_DEFAULT"
_Z13interp_kernelPKdS0_P7double2iddS2_:
.text._Z13interp_kernelPKdS0_P7double2iddS2_:
[----:B------:R-:W-:Y:S01]  /*0000*/  LDC R1, c[0x0][0x37c] ;  /* 0x0000df00ff017b82 */ /* 0x000fe20000000800 */
[----:B------:R-:W0:Y:S01]  /*0010*/  S2R R0, SR_TID.Y ;  /* 0x0000000000007919 */ /* 0x000e220000002200 */
[----:B------:R-:W1:Y:S06]  /*0020*/  LDCU UR5, c[0x0][0x360] ;  /* 0x00006c00ff0577ac */ /* 0x000e6c0008000800 */
[----:B------:R-:W2:Y:S01]  /*0030*/  LDC R5, c[0x0][0x370] ;  /* 0x0000dc00ff057b82 */ /* 0x000ea20000000800 */
[----:B------:R-:W1:Y:S01]  /*0040*/  S2R R3, SR_TID.X ;  /* 0x0000000000037919 */ /* 0x000e620000002100 */
[----:B------:R-:W3:Y:S06]  /*0050*/  LDCU UR7, c[0x0][0x398] ;  /* 0x00007300ff0777ac */ /* 0x000eec0008000800 */
[----:B------:R-:W0:Y:S08]  /*0060*/  S2UR UR6, SR_CTAID.Y ;  /* 0x00000000000679c3 */ /* 0x000e300000002600 */
[----:B------:R-:W0:Y:S08]  /*0070*/  LDC R7, c[0x0][0x364] ;  /* 0x0000d900ff077b82 */ /* 0x000e300000000800 */
[----:B------:R-:W2:Y:S01]  /*0080*/  S2UR UR4, SR_CTAID.X ;  /* 0x00000000000479c3 */ /* 0x000ea20000002500 */
[----:B0-----:R-:W-:-:S04]  /*0090*/  IMAD R0, R7, UR6, R0 ;  /* 0x0000000607007c24 */ /* 0x001fc8000f8e0200 */
[----:B--2---:R-:W-:-:S04]  /*00a0*/  IMAD R0, R0, R5, UR4 ;  /* 0x0000000400007e24 */ /* 0x004fc8000f8e0205 */
[----:B-1----:R-:W-:-:S05]  /*00b0*/  IMAD R0, R0, UR5, R3 ;  /* 0x0000000500007c24 */ /* 0x002fca000f8e0203 */
[----:B---3--:R-:W-:-:S13]  /*00c0*/  ISETP.GE.AND P0, PT, R0, UR7, PT ;  /* 0x0000000700007c0c */ /* 0x008fda000bf06270 */
[----:B------:R-:W-:Y:S05]  /*00d0*/  @P0 EXIT ;  /* 0x000000000000094d */ /* 0x000fea0003800000 */
[----:B------:R-:W0:Y:S01]  /*00e0*/  LDC.64 R2, c[0x0][0x380] ;  /* 0x0000e000ff027b82 */ /* 0x000e220000000a00 */
[----:B------:R-:W1:Y:S01]  /*00f0*/  LDCU.64 UR4, c[0x0][0x358] ;  /* 0x00006b00ff0477ac */ /* 0x000e620008000a00 */
[----:B------:R-:W2:Y:S06]  /*0100*/  LDCU UR8, c[0x0][0x3a4] ;  /* 0x00007480ff0877ac */ /* 0x000eac0008000800 */
[----:B------:R-:W3:Y:S08]  /*0110*/  LDC.64 R6, c[0x0][0x388] ;  /* 0x0000e200ff067b82 */ /* 0x000ef00000000a00 */
[----:B------:R-:W4:Y:S01]  /*0120*/  LDC.64 R10, c[0x0][0x3a0] ;  /* 0x0000e800ff0a7b82 */ /* 0x000f220000000a00 */
[----:B0-----:R-:W-:-:S06]  /*0130*/  IMAD.WIDE R2, R0, 0x8, R2 ;  /* 0x0000000800027825 */ /* 0x001fcc00078e0202 */
[----:B-1----:R-:W5:Y:S01]  /*0140*/  LDG.E.64 R2, desc[UR4][R2.64] ;  /* 0x0000000402027981 */ /* 0x002f62000c1e1b00 */
[----:B---3--:R-:W-:-:S06]  /*0150*/  IMAD.WIDE R6, R0, 0x8, R6 ;  /* 0x0000000800067825 */ /* 0x008fcc00078e0206 */
[----:B------:R-:W3:Y:S01]  /*0160*/  LDG.E.64 R6, desc[UR4][R6.64] ;  /* 0x0000000406067981 */ /* 0x000ee2000c1e1b00 */
[----:B--2---:R-:W4:Y:S01]  /*0170*/  MUFU.RCP64H R5, UR8 ;  /* 0x0000000800057d08 */ /* 0x004f220008001800 */
[----:B------:R-:W-:Y:S01]  /*0180*/  IMAD.MOV.U32 R4, RZ, RZ, 0x1 ;  /* 0x00000001ff047424 */ /* 0x000fe200078e00ff */
[----:B------:R-:W-:Y:S01]  /*0190*/  UMOV UR6, 0x9999999a ;  /* 0x9999999a00067882 */ /* 0x000fe20000000000 */
[----:B------:R-:W-:Y:S01]  /*01a0*/  UMOV UR7, 0x3fb99999 ;  /* 0x3fb9999900077882 */ /* 0x000fe20000000000 */
[----:B------:R-:W-:Y:S03]  /*01b0*/  BSSY.RECONVERGENT B0, `(.L_x_79) ;  /* 0x000001a000007945 */ /* 0x000fe60003800200 */
[----:B----4-:R-:W-:-:S08]  /*01c0*/  DFMA R8, R4, -R10, 1 ;  /* 0x3ff000000408742b */ /* 0x010fd0000000080a */
[----:B------:R-:W-:-:S08]  /*01d0*/  DFMA R8, R8, R8, R8 ;  /* 0x000000080808722b */ /* 0x000fd00000000008 */
[----:B------:R-:W-:-:S08]  /*01e0*/  DFMA R8, R4, R8, R4 ;  /* 0x000000080408722b */ /* 0x000fd00000000004 */
[----:B------:R-:W-:-:S08]  /*01f0*/  DFMA R4, R8, -R10, 1 ;  /* 0x3ff000000804742b */ /* 0x000fd0000000080a */
[----:B------:R-:W-:Y:S02]  /*0200*/  DFMA R4, R8, R4, R8 ;  /* 0x000000040804722b */ /* 0x000fe40000000008 */
[----:B-----5:R-:W-:Y:S01]  /*0210*/  DADD R2, R2, -UR6 ;  /* 0x8000000602027e29 */ /* 0x020fe20008000000 */
[----:B------:R-:W-:Y:S01]  /*0220*/  UMOV UR6, 0x33333333 ;  /* 0x3333333300067882 */ /* 0x000fe20000000000 */
[----:B------:R-:W-:-:S06]  /*0230*/  UMOV UR7, 0x3fd33333 ;  /* 0x3fd3333300077882 */ /* 0x000fcc0000000000 */
[----:B------:R-:W-:Y:S02]  /*0240*/  DMUL R8, R2, R4 ;  /* 0x0000000402087228 */ /* 0x000fe40000000000 */
[----:B------:R-:W-:Y:S01]  /*0250*/  FSETP.GEU.AND P1, PT, |R3|, 6.5827683646048100446e-37, PT ;  /* 0x036000000300780b */ /* 0x000fe20003f2e200 */
[----:B---3--:R-:W-:-:S05]  /*0260*/  DADD R6, R6, UR6 ;  /* 0x0000000606067e29 */ /* 0x008fca0008000000 */
[----:B------:R-:W-:-:S08]  /*0270*/  DFMA R10, R8, -R10, R2 ;  /* 0x8000000a080a722b */ /* 0x000fd00000000002 */
[----:B------:R-:W-:-:S10]  /*0280*/  DFMA R4, R4, R10, R8 ;  /* 0x0000000a0404722b */ /* 0x000fd40000000008 */
[----:B------:R-:W-:-:S05]  /*0290*/  FFMA R8, RZ, UR8, R5 ;  /* 0x00000008ff087c23 */ /* 0x000fca0008000005 */
[----:B------:R-:W-:-:S13]  /*02a0*/  FSETP.GT.AND P0, PT, |R8|, 1.469367938527859385e-39, PT ;  /* 0x001000000800780b */ /* 0x000fda0003f04200 */
[----:B------:R-:W-:Y:S05]  /*02b0*/  @P0 BRA P1, `(.L_x_80) ;  /* 0x0000000000240947 */ /* 0x000fea0000800000 */
[----:B------:R-:W0:Y:S01]  /*02c0*/  LDCU.64 UR6, c[0x0][0x3a0] ;  /* 0x00007400ff0677ac */ /* 0x000e220008000a00 */
[----:B------:R-:W-:Y:S01]  /*02d0*/  IMAD.MOV.U32 R8, RZ, RZ, R2 ;  /* 0x000000ffff087224 */ /* 0x000fe200078e0002 */
[----:B------:R-:W-:Y:S01]  /*02e0*/  MOV R16, 0x330 ;  /* 0x0000033000107802 */ /* 0x000fe20000000f00 */
[----:B------:R-:W-:Y:S02]  /*02f0*/  IMAD.MOV.U32 R9, RZ, RZ, R3 ;  /* 0x000000ffff097224 */ /* 0x000fe400078e0003 */
[----:B0-----:R-:W-:Y:S02]  /*0300*/  IMAD.U32 R4, RZ, RZ, UR6 ;  /* 0x00000006ff047e24 */ /* 0x001fe4000f8e00ff */
[----:B------:R-:W-:-:S07]  /*0310*/  IMAD.U32 R5, RZ, RZ, UR7 ;  /* 0x00000007ff057e24 */ /* 0x000fce000f8e00ff */
[----:B------:R-:W-:Y:S05]  /*0320*/  CALL.REL.NOINC `($__internal_2_$__cuda_sm20_div_rn_f64_full) ;  /* 0x00000004001c7944 */ /* 0x000fea0003c00000 */
[----:B------:R-:W-:Y:S02]  /*0330*/  IMAD.MOV.U32 R4, RZ, RZ, R2 ;  /* 0x000000ffff047224 */ /* 0x000fe400078e0002 */
[----:B------:R-:W-:-:S07]  /*0340*/  IMAD.MOV.U32 R5, RZ, RZ, R3 ;  /* 0x000000ffff057224 */ /* 0x000fce00078e0003 */
.L_x_80:
[----:B------:R-:W-:Y:S05]  /*0350*/  BSYNC.RECONVERGENT B0 ;  /* 0x0000000000007941 */ /* 0x000fea0003800200 */
.L_x_79:
        /* <DEDUP_REMOVED lines=10> */
[----:B------:R-:W-:Y:S01]  /*0400*/  DFMA R10, R10, R10, R10 ;  /* 0x0000000a0a0a722b */ /* 0x000fe2000000000a */
[----:B------:R-:W0:Y:S07]  /*0410*/  F2I.TRUNC.NTZ R12, R12 ;  /* 0x0000000c000c7305 */ /* 0x000e2e000020f100 */
[----:B------:R-:W-:-:S08]  /*0420*/  DFMA R10, R8, R10, R8 ;  /* 0x0000000a080a722b */ /* 0x000fd00000000008 */
[----:B------:R-:W-:-:S08]  /*0430*/  DFMA R8, R10, -R2, 1 ;  /* 0x3ff000000a08742b */ /* 0x000fd00000000802 */
[----:B------:R-:W-:Y:S02]  /*0440*/  DFMA R10, R10, R8, R10 ;  /* 0x000000080a0a722b */ /* 0x000fe4000000000a */
[----:B0-----:R-:W0:Y:S06]  /*0450*/  I2F.F64 R8, R12 ;  /* 0x0000000c00087312 */ /* 0x001e2c0000201c00 */
[----:B------:R-:W-:-:S08]  /*0460*/  DMUL R14, R6, R10 ;  /* 0x0000000a060e7228 */ /* 0x000fd00000000000 */
[----:B------:R-:W-:Y:S02]  /*0470*/  DFMA R2, R14, -R2, R6 ;  /* 0x800000020e02722b */ /* 0x000fe40000000006 */
[----:B0-----:R-:W-:-:S06]  /*0480*/  DADD R8, -R8, R4 ;  /* 0x0000000008087229 */ /* 0x001fcc0000000104 */
[----:B------:R-:W-:Y:S02]  /*0490*/  DFMA R2, R10, R2, R14 ;  /* 0x000000020a02722b */ /* 0x000fe4000000000e */
[----:B------:R-:W-:-:S08]  /*04a0*/  DADD R20, R8, 2 ;  /* 0x4000000008147429 */ /* 0x000fd00000000000 */
        /* <DEDUP_REMOVED lines=10> */
.L_x_82:
[----:B------:R-:W-:Y:S05]  /*0550*/  BSYNC.RECONVERGENT B0 ;  /* 0x0000000000007941 */ /* 0x000fea0003800200 */
.L_x_81:
        /* <DEDUP_REMOVED lines=15> */
[----:B------:R-:W0:Y:S02]  /*0650*/  I2F.F64 R22, R29 ;  /* 0x0000001d00167312 */ /* 0x000e240000201c00 */
[----:B0-----:R-:W-:-:S08]  /*0660*/  DADD R22, -R22, R2 ;  /* 0x0000000016167229 */ /* 0x001fd00000000102 */
[----:B------:R-:W-:Y:S02]  /*0670*/  DADD R24, R22, 2 ;  /* 0x4000000016187429 */ /* 0x000fe40000000000 */
[----:B------:R-:W-:-:S06]  /*0680*/  DADD R22, -R20, 1 ;  /* 0x3ff0000014167429 */ /* 0x000fcc0000000100 */
[----:B------:R-:W-:-:S08]  /*0690*/  DADD R2, -R24, 1 ;  /* 0x3ff0000018027429 */ /* 0x000fd00000000100 */
[----:B------:R-:W-:Y:S02]  /*06a0*/  DMUL R26, R22, R2 ;  /* 0x00000002161a7228 */ /* 0x000fe40000000000 */
[----:B------:R-:W-:Y:S02]  /*06b0*/  DMUL R22, R24, R22 ;  /* 0x0000001618167228 */ /* 0x000fe40000000000 */
[C---:B------:R-:W-:Y:S02]  /*06c0*/  DMUL R2, R20.reuse, R2 ;  /* 0x0000000214027228 */ /* 0x040fe40000000000 */
[----:B------:R-:W-:Y:S02]  /*06d0*/  DMUL R20, R20, R24 ;  /* 0x0000001814147228 */ /* 0x000fe40000000000 */
[-C--:B--2---:R-:W-:Y:S02]  /*06e0*/  DMUL R4, R4, R26.reuse ;  /* 0x0000001a04047228 */ /* 0x084fe40000000000 */
[----:B------:R-:W-:-:S06]  /*06f0*/  DMUL R6, R6, R26 ;  /* 0x0000001a06067228 */ /* 0x000fcc0000000000 */
[C---:B---3--:R-:W-:Y:S02]  /*0700*/  DFMA R8, R22.reuse, R8, R4 ;  /* 0x000000081608722b */ /* 0x048fe40000000004 */
[----:B------:R-:W0:Y:S01]  /*0710*/  LDC.64 R4, c[0x0][0x3b0] ;  /* 0x0000ec00ff047b82 */ /* 0x000e220000000a00 */
[----:B------:R-:W-:-:S05]  /*0720*/  DFMA R6, R22, R10, R6 ;  /* 0x0000000a1606722b */ /* 0x000fca0000000006 */
[----:B----4-:R-:W-:-:S03]  /*0730*/  DFMA R8, R2, R12, R8 ;  /* 0x0000000c0208722b */ /* 0x010fc60000000008 */
[----:B------:R-:W-:-:S05]  /*0740*/  DFMA R6, R2, R14, R6 ;  /* 0x0000000e0206722b */ /* 0x000fca0000000006 */
[----:B-----5:R-:W-:-:S03]  /*0750*/  DFMA R16, R20, R16, R8 ;  /* 0x000000101410722b */ /* 0x020fc60000000008 */
[----:B------:R-:W-:Y:S01]  /*0760*/  DFMA R18, R20, R18, R6 ;  /* 0x000000121412722b */ /* 0x000fe20000000006 */
[----:B0-----:R-:W-:-:S06]  /*0770*/  IMAD.WIDE R4, R0, 0x10, R4 ;  /* 0x0000001000047825 */ /* 0x001fcc00078e0204 */
[----:B------:R-:W-:Y:S01]  /*0780*/  STG.E.128 desc[UR4][R4.64], R16 ;  /* 0x0000001004007986 */ /* 0x000fe2000c101d04 */
[----:B------:R-:W-:Y:S05]  /*0790*/  EXIT ;  /* 0x000000000000794d */ /* 0x000fea0003800000 */
        .weak           $__internal_2_$__cuda_sm20_div_rn_f64_full
        .type           $__internal_2_$__cuda_sm20_div_rn_f64_full,@function
        .size           $__internal_2_$__cuda_sm20_div_rn_f64_full,(.L_x_164 - $__internal_2_$__cuda_sm20_div_rn_f64_full)
$__internal_2_$__cuda_sm20_div_rn_f64_full:
[C---:B------:R-:W-:Y:S01]  /*07a0*/  FSETP.GEU.AND P0, PT, |R5|.reuse, 1.469367938527859385e-39, PT ;  /* 0x001000000500780b */ /* 0x040fe20003f0e200 */
[----:B------:R-:W-:Y:S01]  /*07b0*/  IMAD.MOV.U32 R18, RZ, RZ, 0x1 ;  /* 0x00000001ff127424 */ /* 0x000fe200078e00ff */
[----:B------:R-:W-:Y:S01]  /*07c0*/  LOP3.LUT R2, R5, 0x800fffff, RZ, 0xc0, !PT ;  /* 0x800fffff05027812 */ /* 0x000fe200078ec0ff */
[----:B------:R-:W-:Y:S01]  /*07d0*/  BSSY.RECONVERGENT B1, `(.L_x_83) ;  /* 0x0000055000017945 */ /* 0x000fe20003800200 */
[C---:B------:R-:W-:Y:S02]  /*07e0*/  FSETP.GEU.AND P2, PT, |R9|.reuse, 1.469367938527859385e-39, PT ;  /* 0x001000000900780b */ /* 0x040fe40003f4e200 */
[----:B------:R-:W-:Y:S02]  /*07f0*/  LOP3.LUT R3, R2, 0x3ff00000, RZ, 0xfc, !PT ;  /* 0x3ff0000002037812 */ /* 0x000fe400078efcff */
[----:B------:R-:W-:Y:S02]  /*0800*/  MOV R2, R4 ;  /* 0x0000000400027202 */ /* 0x000fe40000000f00 */
[----:B------:R-:W-:-:S02]  /*0810*/  LOP3.LUT R14, R9, 0x7ff00000, RZ, 0xc0, !PT ;  /* 0x7ff00000090e7812 */ /* 0x000fc400078ec0ff */
[----:B------:R-:W-:Y:S01]  /*0820*/  LOP3.LUT R15, R5, 0x7ff00000, RZ, 0xc0, !PT ;  /* 0x7ff00000050f7812 */ /* 0x000fe200078ec0ff */
[----:B------:R-:W-:-:S03]  /*0830*/  @!P0 DMUL R2, R4, 8.98846567431157953865e+307 ;  /* 0x7fe0000004028828 */ /* 0x000fc60000000000 */
[C---:B------:R-:W-:Y:S01]  /*0840*/  ISETP.GE.U32.AND P1, PT, R14.reuse, R15, PT ;  /* 0x0000000f0e00720c */ /* 0x040fe20003f26070 */
[----:B------:R-:W-:Y:S01]  /*0850*/  @!P2 IMAD.MOV.U32 R24, RZ, RZ, RZ ;  /* 0x000000ffff18a224 */ /* 0x000fe200078e00ff */
[----:B------:R-:W-:Y:S01]  /*0860*/  @!P2 LOP3.LUT R13, R5, 0x7ff00000, RZ, 0xc0, !PT ;  /* 0x7ff00000050da812 */ /* 0x000fe200078ec0ff */
[----:B------:R-:W0:Y:S01]  /*0870*/  MUFU.RCP64H R19, R3 ;  /* 0x0000000300137308 */ /* 0x000e220000001800 */
[----:B------:R-:W-:Y:S02]  /*0880*/  IMAD.MOV.U32 R26, RZ, RZ, R15 ;  /* 0x000000ffff1a7224 */ /* 0x000fe400078e000f */
[----:B------:R-:W-:Y:S01]  /*0890*/  @!P2 ISETP.GE.U32.AND P3, PT, R14, R13, PT ;  /* 0x0000000d0e00a20c */ /* 0x000fe20003f66070 */
[----:B------:R-:W-:Y:S01]  /*08a0*/  IMAD.MOV.U32 R13, RZ, RZ, 0x1ca00000 ;  /* 0x1ca00000ff0d7424 */ /* 0x000fe200078e00ff */
[----:B------:R-:W-:-:S04]  /*08b0*/  @!P0 LOP3.LUT R26, R3, 0x7ff00000, RZ, 0xc0, !PT ;  /* 0x7ff00000031a8812 */ /* 0x000fc800078ec0ff */
[----:B------:R-:W-:Y:S01]  /*08c0*/  @!P2 SEL R17, R13, 0x63400000, !P3 ;  /* 0x634000000d11a807 */ /* 0x000fe20005800000 */
[----:B------:R-:W-:-:S03]  /*08d0*/  VIADD R27, R26, 0xffffffff ;  /* 0xffffffff1a1b7836 */ /* 0x000fc60000000000 */
[----:B------:R-:W-:Y:S01]  /*08e0*/  @!P2 LOP3.LUT R17, R17, 0x80000000, R9, 0xf8, !PT ;  /* 0x800000001111a812 */ /* 0x000fe200078ef809 */
[----:B0-----:R-:W-:-:S03]  /*08f0*/  DFMA R10, R18, -R2, 1 ;  /* 0x3ff00000120a742b */ /* 0x001fc60000000802 */
[----:B------:R-:W-:Y:S01]  /*0900*/  @!P2 LOP3.LUT R25, R17, 0x100000, RZ, 0xfc, !PT ;  /* 0x001000001119a812 */ /* 0x000fe200078efcff */
[----:B------:R-:W-:-:S04]  /*0910*/  IMAD.MOV.U32 R17, RZ, RZ, R14 ;  /* 0x000000ffff117224 */ /* 0x000fc800078e000e */
[----:B------:R-:W-:-:S08]  /*0920*/  DFMA R10, R10, R10, R10 ;  /* 0x0000000a0a0a722b */ /* 0x000fd0000000000a */
[----:B------:R-:W-:Y:S01]  /*0930*/  DFMA R18, R18, R10, R18 ;  /* 0x0000000a1212722b */ /* 0x000fe20000000012 */
[----:B------:R-:W-:Y:S01]  /*0940*/  SEL R11, R13, 0x63400000, !P1 ;  /* 0x634000000d0b7807 */ /* 0x000fe20004800000 */
[----:B------:R-:W-:-:S03]  /*0950*/  IMAD.MOV.U32 R10, RZ, RZ, R8 ;  /* 0x000000ffff0a7224 */ /* 0x000fc600078e0008 */
[----:B------:R-:W-:-:S03]  /*0960*/  LOP3.LUT R11, R11, 0x800fffff, R9, 0xf8, !PT ;  /* 0x800fffff0b0b7812 */ /* 0x000fc600078ef809 */
[----:B------:R-:W-:-:S03]  /*0970*/  DFMA R22, R18, -R2, 1 ;  /* 0x3ff000001216742b */ /* 0x000fc60000000802 */
[----:B------:R-:W-:-:S05]  /*0980*/  @!P2 DFMA R10, R10, 2, -R24 ;  /* 0x400000000a0aa82b */ /* 0x000fca0000000818 */
[----:B------:R-:W-:-:S05]  /*0990*/  DFMA R22, R18, R22, R18 ;  /* 0x000000161216722b */ /* 0x000fca0000000012 */
[----:B------:R-:W-:-:S03]  /*09a0*/  @!P2 LOP3.LUT R17, R11, 0x7ff00000, RZ, 0xc0, !PT ;  /* 0x7ff000000b11a812 */ /* 0x000fc600078ec0ff */
[----:B------:R-:W-:Y:S02]  /*09b0*/  DMUL R18, R22, R10 ;  /* 0x0000000a16127228 */ /* 0x000fe40000000000 */
[----:B------:R-:W-:-:S05]  /*09c0*/  VIADD R15, R17, 0xffffffff ;  /* 0xffffffff110f7836 */ /* 0x000fca0000000000 */
[----:B------:R-:W-:Y:S01]  /*09d0*/  ISETP.GT.U32.AND P0, PT, R15, 0x7feffffe, PT ;  /* 0x7feffffe0f00780c */ /* 0x000fe20003f04070 */
[----:B------:R-:W-:-:S03]  /*09e0*/  DFMA R24, R18, -R2, R10 ;  /* 0x800000021218722b */ /* 0x000fc6000000000a */
[----:B------:R-:W-:-:S05]  /*09f0*/  ISETP.GT.U32.OR P0, PT, R27, 0x7feffffe, P0 ;  /* 0x7feffffe1b00780c */ /* 0x000fca0000704470 */
[----:B------:R-:W-:-:S08]  /*0a00*/  DFMA R24, R22, R24, R18 ;  /* 0x000000181618722b */ /* 0x000fd00000000012 */
[----:B------:R-:W-:Y:S05]  /*0a10*/  @P0 BRA `(.L_x_84) ;  /* 0x00000000006c0947 */ /* 0x000fea0003800000 */
[----:B------:R-:W-:Y:S01]  /*0a20*/  LOP3.LUT R9, R5, 0x7ff00000, RZ, 0xc0, !PT ;  /* 0x7ff0000005097812 */ /* 0x000fe200078ec0ff */
[----:B------:R-:W-:-:S03]  /*0a30*/  IMAD.MOV.U32 R18, RZ, RZ, RZ ;  /* 0x000000ffff127224 */ /* 0x000fc600078e00ff */
[CC--:B------:R-:W-:Y:S02]  /*0a40*/  VIADDMNMX R8, R14.reuse, -R9.reuse, 0xb9600000, !PT ;  /* 0xb96000000e087446 */ /* 0x0c0fe40007800909 */
[----:B------:R-:W-:Y:S02]  /*0a50*/  ISETP.GE.U32.AND P0, PT, R14, R9, PT ;  /* 0x000000090e00720c */ /* 0x000fe40003f06070 */
[----:B------:R-:W-:Y:S02]  /*0a60*/  VIMNMX R8, PT, PT, R8, 0x46a00000, PT ;  /* 0x46a0000008087848 */ /* 0x000fe40003fe0100 */
[----:B------:R-:W-:-:S04]  /*0a70*/  SEL R13, R13, 0x63400000, !P0 ;  /* 0x634000000d0d7807 */ /* 0x000fc80004000000 */
[----:B------:R-:W-:-:S05]  /*0a80*/  IADD3 R8, PT, PT, -R13, R8, RZ ;  /* 0x000000080d087210 */ /* 0x000fca0007ffe1ff */
        /* <DEDUP_REMOVED lines=11> */
[----:B------:R-:W-:Y:S01]  /*0b40*/  DMUL.RP R18, R24, R18 ;  /* 0x0000001218127228 */ /* 0x000fe20000008000 */
[----:B------:R-:W-:-:S06]  /*0b50*/  IMAD.MOV.U32 R2, RZ, RZ, RZ ;  /* 0x000000ffff027224 */ /* 0x000fcc00078e00ff */
[----:B------:R-:W-:-:S03]  /*0b60*/  DFMA R2, R14, -R2, R24 ;  /* 0x800000020e02722b */ /* 0x000fc60000000018 */
[----:B------:R-:W-:-:S03]  /*0b70*/  LOP3.LUT R5, R19, R5, RZ, 0x3c, !PT ;  /* 0x0000000513057212 */ /* 0x000fc600078e3cff */
[----:B------:R-:W-:-:S04]  /*0b80*/  IADD3 R2, PT, PT, -R8, -0x43300000, RZ ;  /* 0xbcd0000008027810 */ /* 0x000fc80007ffe1ff */
[----:B------:R-:W-:-:S04]  /*0b90*/  FSETP.NEU.AND P0, PT, |R3|, R2, PT ;  /* 0x000000020300720b */ /* 0x000fc80003f0d200 */
[----:B------:R-:W-:Y:S02]  /*0ba0*/  FSEL R14, R18, R14, !P0 ;  /* 0x0000000e120e7208 */ /* 0x000fe40004000000 */
[----:B------:R-:W-:Y:S01]  /*0bb0*/  FSEL R15, R5, R15, !P0 ;  /* 0x0000000f050f7208 */ /* 0x000fe20004000000 */
[----:B------:R-:W-:Y:S06]  /*0bc0*/  BRA `(.L_x_85) ;  /* 0x0000000000547947 */ /* 0x000fec0003800000 */
.L_x_84:
        /* <DEDUP_REMOVED lines=12> */
[----:B------:R-:W-:Y:S01]  /*0c90*/  @!P0 IMAD.MOV.U32 R14, RZ, RZ, RZ ;  /* 0x000000ffff0e8224 */ /* 0x000fe200078e00ff */
[----:B------:R-:W-:-:S03]  /*0ca0*/  @P0 MOV R14, RZ ;  /* 0x000000ff000e0202 */ /* 0x000fc60000000f00 */
[----:B------:R-:W-:Y:S01]  /*0cb0*/  @P0 IMAD.MOV.U32 R15, RZ, RZ, R2 ;  /* 0x000000ffff0f0224 */ /* 0x000fe200078e0002 */
[----:B------:R-:W-:Y:S06]  /*0cc0*/  BRA `(.L_x_85) ;  /* 0x0000000000147947 */ /* 0x000fec0003800000 */
.L_x_87:
[----:B------:R-:W-:Y:S01]  /*0cd0*/  LOP3.LUT R15, R5, 0x80000, RZ, 0xfc, !PT ;  /* 0x00080000050f7812 */ /* 0x000fe200078efcff */
[----:B------:R-:W-:Y:S01]  /*0ce0*/  IMAD.MOV.U32 R14, RZ, RZ, R4 ;  /* 0x000000ffff0e7224 */ /* 0x000fe200078e0004 */
[----:B------:R-:W-:Y:S06]  /*0cf0*/  BRA `(.L_x_85) ;  /* 0x0000000000087947 */ /* 0x000fec0003800000 */
.L_x_86:
[----:B------:R-:W-:Y:S01]  /*0d00*/  LOP3.LUT R15, R9, 0x80000, RZ, 0xfc, !PT ;  /* 0x00080000090f7812 */ /* 0x000fe200078efcff */
[----:B------:R-:W-:-:S07]  /*0d10*/  IMAD.MOV.U32 R14, RZ, RZ, R8 ;  /* 0x000000ffff0e7224 */ /* 0x000fce00078e0008 */
.L_x_85:
[----:B------:R-:W-:Y:S05]  /*0d20*/  BSYNC.RECONVERGENT B1 ;  /* 0x0000000000017941 */ /* 0x000fea0003800200 */
.L_x_83:
[----:B------:R-:W-:Y:S02]  /*0d30*/  IMAD.MOV.U32 R17, RZ, RZ, 0x0 ;  /* 0x00000000ff117424 */ /* 0x000fe400078e00ff */
[----:B------:R-:W-:Y:S02]  /*0d40*/  IMAD.MOV.U32 R2, RZ, RZ, R14 ;  /* 0x000000ffff027224 */ /* 0x000fe400078e000e */
[----:B------:R-:W-:Y:S01]  /*0d50*/  IMAD.MOV.U32 R3, RZ, RZ, R15 ;  /* 0x000000ffff037224 */ /* 0x000fe200078e000f */
[----:B------:R-:W-:Y:S06]  /*0d60*/  RET.REL.NODEC R16 `(_Z13interp_kernelPKdS0_P7double2iddS2_) ;  /* 0xfffffff010a47950 */ /* 0x000fec0003c3ffff */
.L_x_88:
        /* <DEDUP_REMOVED lines=9> */
.L_x_164:


//--------------------- .text._Z13sins2x_kernelddddddiiiiiPdS_S_S_Pi --------------------------
	.section	.text._Z13sins2x_kernelddddddiiiiiPdS_S_S_Pi,"ax",@progbits
	.align	128
        .global         _Z13sins2x_kernelddddddiiiiiPdS_S_S_Pi
        .type           _Z13sins2x_kernelddddddiiiiiPdS_S_S_Pi,@function
        .size           _Z13sins2x_kernelddddddiiiiiPdS_S_S_Pi,(.L_x_165 - _Z13sins2x_kernelddddddiiiiiPdS_S_S_Pi)
        .other          _Z13sins2x_kernelddddddiiiiiPdS_S_S_Pi,@"STO_CUDA_ENTRY STV_DEFAULT"
_Z13sins2x_kernelddddddiiiiiPdS_S_S_Pi:
.text._Z13sins2x_kernelddddddiiiiiPdS_S_S_Pi:
[----:B------:R-:W0:Y:S01]  /*0000*/  LDC R1, c[0x0][0x37c] ;  /* 0x0000df00ff017b82 */ /* 0x000e220000000800 */
[----:B------:R-:W1:Y:S07]  /*0010*/  S2R R0, SR_TID.Y ;  /* 0x0000000000007919 */ /* 0x000e6e0000002200 */
[----:B------:R-:W1:Y:S01]  /*0020*/  S2UR UR6, SR_CTAID.Y ;  /* 0x00000000000679c3 */ /* 0x000e620000002600 */
[----:B------:R-:W2:Y:S01]  /*0030*/  LDCU UR5, c[0x0][0x3b8] ;  /* 0x00007700ff0577ac */ /* 0x000ea20008000800 */
[----:B0-----:R-:W-:Y:S01]  /*0040*/  VIADD R1, R1, 0xffffffd8 ;  /* 0xffffffd801017836 */ /* 0x001fe20000000000 */
[----:B------:R-:W0:Y:S01]  /*0050*/  S2R R17, SR_TID.X ;  /* 0x0000000000117919 */ /* 0x000e220000002100 */
[----:B------:R-:W3:Y:S04]  /*0060*/  LDCU UR4, c[0x0][0x3b4] ;  /* 0x00007680ff0477ac */ /* 0x000ee80008000800 */
[----:B------:R-:W1:Y:S08]  /*0070*/  LDC R3, c[0x0][0x364] ;  /* 0x0000d900ff037b82 */ /* 0x000e700000000800 */
[----:B------:R-:W0:Y:S01]  /*0080*/  S2UR UR7, SR_CTAID.X ;  /* 0x00000000000779c3 */ /* 0x000e220000002500 */
[----:B--2---:R-:W-:-:S04]  /*0090*/  UISETP.GT.AND UP0, UPT, UR5, URZ, UPT ;  /* 0x000000ff0500728c */ /* 0x004fc8000bf04270 */
[----:B------:R-:W-:-:S03]  /*00a0*/  USEL UR5, UR5, 0x1, UP0 ;  /* 0x0000000105057887 */ /* 0x000fc60008000000 */
[----:B------:R-:W0:Y:S01]  /*00b0*/  LDC R2, c[0x0][0x360] ;  /* 0x0000d800ff027b82 */ /* 0x000e220000000800 */
[----:B---3--:R-:W-:Y:S01]  /*00c0*/  USEL UR4, UR4, 0x1, UP0 ;  /* 0x0000000104047887 */ /* 0x008fe20008000000 */
[----:B-1----:R-:W-:-:S05]  /*00d0*/  IMAD R0, R3, UR6, R0 ;  /* 0x0000000603007c24 */ /* 0x002fca000f8e0200 */
[----:B------:R-:W-:Y:S01]  /*00e0*/  ISETP.GT.U32.AND P0, PT, R0, UR5, PT ;  /* 0x0000000500007c0c */ /* 0x000fe2000bf04070 */
[----:B0-----:R-:W-:-:S05]  /*00f0*/  IMAD R17, R2, UR7, R17 ;  /* 0x0000000702117c24 */ /* 0x001fca000f8e0211 */
[----:B------:R-:W-:-:S13]  /*0100*/  ISETP.GT.OR P0, PT, R17, UR4, P0 ;  /* 0x0000000411007c0c */ /* 0x000fda0008704670 */
[----:B------:R-:W-:Y:S05]  /*0110*/  @P0 EXIT ;  /* 0x000000000000094d */ /* 0x000fea0003800000 */
[----:B------:R-:W0:Y:S01]  /*0120*/  LDC.64 R2, c[0x0][0x3d0] ;  /* 0x0000f400ff027b82 */ /* 0x000e220000000a00 */
[----:B------:R-:W1:Y:S01]  /*0130*/  LDCU UR5, c[0x0][0x3c0] ;  /* 0x00007800ff0577ac */ /* 0x000e620008000800 */
[----:B------:R-:W2:Y:S01]  /*0140*/  LDCU.64 UR6, c[0x0][0x358] ;  /* 0x00006b00ff0677ac */ /* 0x000ea20008000a00 */
[----:B-1----:R-:W-:-:S04]  /*0150*/  IMAD R5, R0, UR5, RZ ;  /* 0x0000000500057c24 */ /* 0x002fc8000f8e02ff */
[----:B0-----:R-:W-:-:S06]  /*0160*/  IMAD.WIDE R2, R5, 0x8, R2 ;  /* 0x0000000805027825 */ /* 0x001fcc00078e0202 */
[----:B--2---:R-:W2:Y:S01]  /*0170*/  LDG.E.64 R2, desc[UR6][R2.64] ;  /* 0x0000000602027981 */ /* 0x004ea2000c1e1b00 */
        /* <DEDUP_REMOVED lines=16> */
.L_x_90:
        /* <DEDUP_REMOVED lines=10> */
[----:B------:R-:W-:-:S04]  /*0320*/  UMOV UR9, 0x3ff921fb ;  /* 0x3ff921fb00097882 */ /* 0x000fc80000000000 */
        /* <DEDUP_REMOVED lines=13> */
[----:B------:R-:W-:Y:S05]  /*0400*/  CALL.REL.NOINC `($_Z13sins2x_kernelddddddiiiiiPdS_S_S_Pi$__internal_trig_reduction_slowpathd) ;  /* 0x0000001800247944 */ /* 0x000fea0003c00000 */
[----:B------:R-:W-:Y:S02]  /*0410*/  IMAD.MOV.U32 R16, RZ, RZ, R4 ;  /* 0x000000ffff107224 */ /* 0x000fe400078e0004 */
[----:B------:R-:W-:Y:S02]  /*0420*/  IMAD.MOV.U32 R18, RZ, RZ, R6 ;  /* 0x000000ffff127224 */ /* 0x000fe400078e0006 */
[----:B------:R-:W-:-:S07]  /*0430*/  IMAD.MOV.U32 R19, RZ, RZ, R7 ;  /* 0x000000ffff137224 */ /* 0x000fce00078e0007 */
.L_x_93:
[----:B------:R-:W-:Y:S05]  /*0440*/  BSYNC.RECONVERGENT B1 ;  /* 0x0000000000017941 */ /* 0x000fea0003800200 */
.L_x_92:
        /* <DEDUP_REMOVED lines=9> */
[----:B------:R-:W-:Y:S01]  /*04e0*/  IMAD.MOV.U32 R24, RZ, RZ, 0x20fd8164 ;  /* 0x20fd8164ff187424 */ /* 0x000fe200078e00ff */
[----:B------:R-:W-:Y:S01]  /*04f0*/  BSSY.RECONVERGENT B1, `(.L_x_94) ;  /* 0x0000030000017945 */ /* 0x000fe20003800200 */
[----:B------:R-:W-:Y:S01]  /*0500*/  IMAD.MOV.U32 R25, RZ, RZ, 0x3da8ff83 ;  /* 0x3da8ff83ff197424 */ /* 0x000fe200078e00ff */
[----:B------:R-:W-:Y:S01]  /*0510*/  ISETP.NE.U32.AND P0, PT, R20, 0x1, PT ;  /* 0x000000011400780c */ /* 0x000fe20003f05070 */
[----:B------:R-:W-:-:S03]  /*0520*/  DMUL R20, R18, R18 ;  /* 0x0000001212147228 */ /* 0x000fc60000000000 */
[----:B------:R-:W-:Y:S02]  /*0530*/  FSEL R24, R24, -8.06006814911005101289e+34, !P0 ;  /* 0xf9785eba18187808 */ /* 0x000fe40004000000 */
[----:B------:R-:W-:-:S06]  /*0540*/  FSEL R25, -R25, 0.11223486810922622681, !P0 ;  /* 0x3de5db6519197808 */ /* 0x000fcc0004000100 */
[----:B--2---:R-:W-:-:S08]  /*0550*/  DFMA R4, R20, R24, R4 ;  /* 0x000000181404722b */ /* 0x004fd00000000004 */
[----:B------:R-:W-:-:S08]  /*0560*/  DFMA R4, R20, R4, R6 ;  /* 0x000000041404722b */ /* 0x000fd00000000006 */
[----:B---3--:R-:W-:-:S08]  /*0570*/  DFMA R4, R20, R4, R8 ;  /* 0x000000041404722b */ /* 0x008fd00000000008 */
[----:B------:R-:W-:-:S08]  /*0580*/  DFMA R4, R20, R4, R10 ;  /* 0x000000041404722b */ /* 0x000fd0000000000a */
[----:B----4-:R-:W-:-:S08]  /*0590*/  DFMA R4, R20, R4, R12 ;  /* 0x000000041404722b */ /* 0x010fd0000000000c */
[----:B------:R-:W-:-:S08]  /*05a0*/  DFMA R4, R20, R4, R14 ;  /* 0x000000041404722b */ /* 0x000fd0000000000e */
[----:B------:R-:W-:Y:S02]  /*05b0*/  DFMA R18, R4, R18, R18 ;  /* 0x000000120412722b */ /* 0x000fe40000000012 */
[----:B------:R-:W-:Y:S02]  /*05c0*/  DFMA R4, R20, R4, 1 ;  /* 0x3ff000001404742b */ /* 0x000fe40000000004 */
[----:B------:R-:W-:-:S08]  /*05d0*/  @!P2 DMUL R20, RZ, R2 ;  /* 0x00000002ff14a228 */ /* 0x000fd00000000000 */
[----:B------:R-:W-:Y:S02]  /*05e0*/  FSEL R6, R4, R18, !P0 ;  /* 0x0000001204067208 */ /* 0x000fe40004000000 */
[----:B------:R-:W-:Y:S02]  /*05f0*/  FSEL R7, R5, R19, !P0 ;  /* 0x0000001305077208 */ /* 0x000fe40004000000 */
[----:B------:R-:W-:Y:S01]  /*0600*/  LOP3.LUT P0, RZ, R16, 0x2, RZ, 0xc0, !PT ;  /* 0x0000000210ff7812 */ /* 0x000fe2000780c0ff */
[----:B------:R-:W-:-:S03]  /*0610*/  @!P2 IMAD.MOV.U32 R16, RZ, RZ, 0x1 ;  /* 0x00000001ff10a424 */ /* 0x000fc600078e00ff */
        /* <DEDUP_REMOVED lines=26> */
[----:B------:R-:W-:-:S07]  /*07c0*/  IMAD.MOV.U32 R21, RZ, RZ, R7 ;  /* 0x000000ffff157224 */ /* 0x000fce00078e0007 */
.L_x_97:
[----:B------:R-:W-:Y:S05]  /*07d0*/  BSYNC.RECONVERGENT B2 ;  /* 0x0000000000027941 */ /* 0x000fea0003800200 */
.L_x_96:
[----:B------:R-:W-:-:S07]  /*07e0*/  VIADD R16, R4, 0x1 ;  /* 0x0000000104107836 */ /* 0x000fce0000000000 */
.L_x_95:
[----:B------:R-:W-:Y:S05]  /*07f0*/  BSYNC.RECONVERGENT B1 ;  /* 0x0000000000017941 */ /* 0x000fea0003800200 */
.L_x_94:
        /* <DEDUP_REMOVED lines=10> */
[----:B------:R-:W-:Y:S01]  /*08a0*/  DADD R18, -R18, 1 ;  /* 0x3ff0000012127429 */ /* 0x000fe20000000100 */
        /* <DEDUP_REMOVED lines=15> */
[----:B------:R-:W-:-:S04]  /*09a0*/  LOP3.LUT P0, RZ, R16, 0x2, RZ, 0xc0, !PT ;  /* 0x0000000210ff7812 */ /* 0x000fc8000780c0ff */
[----:B------:R-:W-:-:S10]  /*09b0*/  DADD R4, RZ, -R6 ;  /* 0x00000000ff047229 */ /* 0x000fd40000000806 */
[----:B------:R-:W-:Y:S02]  /*09c0*/  FSEL R4, R6, R4, !P0 ;  /* 0x0000000406047208 */ /* 0x000fe40004000000 */
[----:B------:R-:W-:-:S07]  /*09d0*/  FSEL R5, R7, R5, !P0 ;  /* 0x0000000507057208 */ /* 0x000fce0004000000 */
.L_x_91:
[----:B------:R-:W-:Y:S05]  /*09e0*/  BSYNC.RECONVERGENT B0 ;  /* 0x0000000000007941 */ /* 0x000fea0003800200 */
.L_x_89:
[----:B------:R-:W0:Y:S02]  /*09f0*/  LDCU.128 UR8, c[0x0][0x380] ;  /* 0x00007000ff0877ac */ /* 0x000e240008000c00 */
[----:B0-----:R-:W-:Y:S02]  /*0a00*/  DSETP.NEU.AND P0, PT, RZ, UR10, PT ;  /* 0x0000000aff007e2a */ /* 0x001fe4000bf0d000 */
[----:B------:R-:W-:-:S12]  /*0a10*/  DMUL R8, R4, UR8 ;  /* 0x0000000804087c28 */ /* 0x000fd80008000000 */
        /* <DEDUP_REMOVED lines=28> */
[----:B------:R-:W-:-:S07]  /*0be0*/  MOV R24, 0xc00 ;  /* 0x00000c0000187802 */ /* 0x000fce0000000f00 */
[----:B------:R-:W-:Y:S05]  /*0bf0*/  CALL.REL.NOINC `($_Z13sins2x_kernelddddddiiiiiPdS_S_S_Pi$__internal_trig_reduction_slowpathd) ;  /* 0x0000001000287944 */ /* 0x000fea0003c00000 */
.L_x_100:
[----:B------:R-:W-:Y:S05]  /*0c00*/  BSYNC.RECONVERGENT B0 ;  /* 0x0000000000007941 */ /* 0x000fea0003800200 */
.L_x_99:
        /* <DEDUP_REMOVED lines=12> */
[----:B------:R-:W0:Y:S01]  /*0cd0*/  LDC R16, c[0x0][0x3b0] ;  /* 0x0000ec00ff107b82 */ /* 0x000e220000000800 */
[C---:B------:R-:W-:Y:S01]  /*0ce0*/  DFMA R12, R10.reuse, -UR8, R12 ;  /* 0x800000080a0c7c2b */ /* 0x040fe2000800000c */
[----:B------:R-:W-:Y:S01]  /*0cf0*/  UMOV UR8, 0x8e06e6d9 ;  /* 0x8e06e6d900087882 */ /* 0x000fe20000000000 */
[----:B------:R-:W-:Y:S01]  /*0d00*/  UMOV UR9, 0x3e927e4f ;  /* 0x3e927e4f00097882 */ /* 0x000fe20000000000 */
[C---:B------:R-:W-:Y:S01]  /*0d10*/  LOP3.LUT R5, R4.reuse, 0x1, RZ, 0xc0, !PT ;  /* 0x0000000104057812 */ /* 0x040fe200078ec0ff */
[C---:B------:R-:W-:Y:S01]  /*0d20*/  DFMA R14, R10.reuse, R14, UR10 ;  /* 0x0000000a0a0e7e2b */ /* 0x040fe2000800000e */
[----:B------:R-:W-:Y:S01]  /*0d30*/  UMOV UR10, 0x19db62a1 ;  /* 0x19db62a1000a7882 */ /* 0x000fe20000000000 */
[----:B------:R-:W-:Y:S01]  /*0d40*/  UMOV UR11, 0x3f2a01a0 ;  /* 0x3f2a01a0000b7882 */ /* 0x000fe20000000000 */
[----:B------:R-:W-:Y:S01]  /*0d50*/  LOP3.LUT P1, RZ, R4, 0x2, RZ, 0xc0, !PT ;  /* 0x0000000204ff7812 */ /* 0x000fe2000782c0ff */
[C---:B------:R-:W-:Y:S01]  /*0d60*/  DFMA R12, R10.reuse, R12, -UR8 ;  /* 0x800000080a0c7e2b */ /* 0x040fe2000800000c */
[----:B------:R-:W-:Y:S01]  /*0d70*/  UMOV UR8, 0x19ddbce9 ;  /* 0x19ddbce900087882 */ /* 0x000fe20000000000 */
[----:B------:R-:W-:Y:S01]  /*0d80*/  UMOV UR9, 0x3efa01a0 ;  /* 0x3efa01a000097882 */ /* 0x000fe20000000000 */
[----:B------:R-:W-:Y:S01]  /*0d90*/  ISETP.NE.U32.AND P0, PT, R5, 0x1, PT ;  /* 0x000000010500780c */ /* 0x000fe20003f05070 */
[C---:B------:R-:W-:Y:S01]  /*0da0*/  DFMA R14, R10.reuse, R14, -UR10 ;  /* 0x8000000a0a0e7e2b */ /* 0x040fe2000800000e */
[----:B------:R-:W-:Y:S01]  /*0db0*/  UMOV UR10, 0x11110818 ;  /* 0x11110818000a7882 */ /* 0x000fe20000000000 */
[----:B------:R-:W-:Y:S01]  /*0dc0*/  UMOV UR11, 0x3f811111 ;  /* 0x3f811111000b7882 */ /* 0x000fe20000000000 */
[----:B------:R-:W1:Y:S01]  /*0dd0*/  LDCU UR5, c[0x0][0x3bc] ;  /* 0x00007780ff0577ac */ /* 0x000e620008000800 */
[C---:B------:R-:W-:Y:S01]  /*0de0*/  DFMA R12, R10.reuse, R12, UR8 ;  /* 0x000000080a0c7e2b */ /* 0x040fe2000800000c */
[----:B------:R-:W2:Y:S01]  /*0df0*/  LDC.64 R4, c[0x0][0x3e8] ;  /* 0x0000fa00ff047b82 */ /* 0x000ea20000000a00 */
[----:B------:R-:W-:Y:S01]  /*0e00*/  IMAD R17, R0, UR4, R17 ;  /* 0x0000000400117c24 */ /* 0x000fe2000f8e0211 */
[----:B------:R-:W-:Y:S01]  /*0e10*/  UMOV UR8, 0x16c15d47 ;  /* 0x16c15d4700087882 */ /* 0x000fe20000000000 */
[C---:B------:R-:W-:Y:S01]  /*0e20*/  DFMA R14, R10.reuse, R14, UR10 ;  /* 0x0000000a0a0e7e2b */ /* 0x040fe2000800000e */
[----:B------:R-:W-:Y:S01]  /*0e30*/  UMOV UR9, 0x3f56c16c ;  /* 0x3f56c16c00097882 */ /* 0x000fe20000000000 */
[----:B------:R-:W-:Y:S01]  /*0e40*/  UMOV UR10, 0x55555554 ;  /* 0x55555554000a7882 */ /* 0x000fe20000000000 */
[----:B------:R-:W-:Y:S01]  /*0e50*/  UMOV UR11, 0x3fc55555 ;  /* 0x3fc55555000b7882 */ /* 0x000fe20000000000 */
[C---:B------:R-:W-:Y:S01]  /*0e60*/  DFMA R12, R10.reuse, R12, -UR8 ;  /* 0x800000080a0c7e2b */ /* 0x040fe2000800000c */
[----:B------:R-:W-:Y:S01]  /*0e70*/  UMOV UR8, 0x55555551 ;  /* 0x5555555100087882 */ /* 0x000fe20000000000 */
[----:B------:R-:W-:Y:S01]  /*0e80*/  UMOV UR9, 0x3fa55555 ;  /* 0x3fa5555500097882 */ /* 0x000fe20000000000 */
[----:B0-----:R-:W-:Y:S01]  /*0e90*/  LOP3.LUT R0, R16, 0x1, RZ, 0xc0, !PT ;  /* 0x0000000110007812 */ /* 0x001fe200078ec0ff */
[----:B------:R-:W-:-:S04]  /*0ea0*/  DFMA R14, R10, R14, -UR10 ;  /* 0x8000000a0a0e7e2b */ /* 0x000fc8000800000e */
[C---:B------:R-:W-:Y:S01]  /*0eb0*/  DFMA R12, R10.reuse, R12, UR8 ;  /* 0x000000080a0c7e2b */ /* 0x040fe2000800000c */
[----:B------:R-:W0:Y:S01]  /*0ec0*/  LDCU.128 UR8, c[0x0][0x390] ;  /* 0x00007200ff0877ac */ /* 0x000e220008000c00 */
[----:B-1----:R-:W-:Y:S02]  /*0ed0*/  IMAD R17, R17, UR5, RZ ;  /* 0x0000000511117c24 */ /* 0x002fe4000f8e02ff */
[----:B------:R-:W-:-:S04]  /*0ee0*/  DFMA R18, R10, R14, RZ ;  /* 0x0000000e0a12722b */ /* 0x000fc800000000ff */
[----:B------:R-:W-:Y:S01]  /*0ef0*/  DFMA R12, R10, R12, -0.5 ;  /* 0xbfe000000a0c742b */ /* 0x000fe2000000000c */
[----:B--2---:R-:W-:-:S03]  /*0f00*/  IMAD.WIDE R4, R17, 0x4, R4 ;  /* 0x0000000411047825 */ /* 0x004fc600078e0204 */
[----:B------:R-:W-:Y:S01]  /*0f10*/  DFMA R18, R18, R6, R6 ;  /* 0x000000061212722b */ /* 0x000fe20000000006 */
[----:B------:R-:W1:Y:S03]  /*0f20*/  LDC.64 R6, c[0x0][0x3e0] ;  /* 0x0000f800ff067b82 */ /* 0x000e660000000a00 */
[----:B------:R-:W-:-:S05]  /*0f30*/  DFMA R14, R10, R12, 1 ;  /* 0x3ff000000a0e742b */ /* 0x000fca000000000c */
[----:B------:R-:W2:Y:S01]  /*0f40*/  LDC.64 R10, c[0x0][0x3d8] ;  /* 0x0000f600ff0a7b82 */ /* 0x000ea20000000a00 */
[----:B------:R-:W-:-:S04]  /*0f50*/  LOP3.LUT R21, R19, 0x80000000, RZ, 0x3c, !PT ;  /* 0x8000000013157812 */ /* 0x000fc800078e3cff */
[----:B------:R-:W-:Y:S02]  /*0f60*/  FSEL R13, R15, R19, !P0 ;  /* 0x000000130f0d7208 */ /* 0x000fe40004000000 */
[----:B------:R-:W-:Y:S02]  /*0f70*/  FSEL R15, R21, R15, !P0 ;  /* 0x0000000f150f7208 */ /* 0x000fe40004000000 */
[----:B------:R-:W-:Y:S02]  /*0f80*/  FSEL R12, R14, R18, !P0 ;  /* 0x000000120e0c7208 */ /* 0x000fe40004000000 */
[----:B------:R-:W-:Y:S01]  /*0f90*/  FSEL R14, R18, R14, !P0 ;  /* 0x0000000e120e7208 */ /* 0x000fe20004000000 */
[----:B------:R-:W-:Y:S01]  /*0fa0*/  DSETP.GEU.AND P0, PT, R2, RZ, PT ;  /* 0x000000ff0200722a */ /* 0x000fe20003f0e000 */
[----:B------:R-:W-:Y:S02]  /*0fb0*/  @P1 LOP3.LUT R19, R13, 0x80000000, RZ, 0x3c, !PT ;  /* 0x800000000d131812 */ /* 0x000fe400078e3cff */
[----:B------:R-:W-:Y:S01]  /*0fc0*/  @P1 LOP3.LUT R3, R15, 0x80000000, RZ, 0x3c, !PT ;  /* 0x800000000f031812 */ /* 0x000fe200078e3cff */
[----:B-1----:R-:W-:-:S02]  /*0fd0*/  IMAD.WIDE R6, R17, 0x8, R6 ;  /* 0x0000000811067825 */ /* 0x002fc400078e0206 */
[----:B------:R-:W-:Y:S02]  /*0fe0*/  ISETP.EQ.U32.AND P0, PT, R0, 0x1, !P0 ;  /* 0x000000010000780c */ /* 0x000fe40004702070 */
[----:B------:R-:W-:Y:S02]  /*0ff0*/  @P1 IMAD.MOV.U32 R13, RZ, RZ, R19 ;  /* 0x000000ffff0d1224 */ /* 0x000fe400078e0013 */
[----:B------:R-:W-:Y:S01]  /*1000*/  @P1 IMAD.MOV.U32 R15, RZ, RZ, R3 ;  /* 0x000000ffff0f1224 */ /* 0x000fe200078e0003 */
[----:B------:R-:W-:Y:S01]  /*1010*/  SEL R3, RZ, 0x1, !P0 ;  /* 0x00000001ff037807 */ /* 0x000fe20004000000 */
[----:B--2---:R-:W-:Y:S02]  /*1020*/  IMAD.WIDE R10, R17, 0x8, R10 ;  /* 0x00000008110a7825 */ /* 0x004fe400078e020a */
[C---:B0-----:R-:W-:Y:S02]  /*1030*/  DFMA R12, R8.reuse, R12, -UR8 ;  /* 0x80000008080c7e2b */ /* 0x041fe4000800000c */
[----:B------:R-:W-:-:S05]  /*1040*/  DFMA R8, -R8, R14, -UR10 ;  /* 0x8000000a08087e2b */ /* 0x000fca000800010e */
[----:B------:R-:W-:Y:S04]  /*1050*/  STG.E.64 desc[UR6][R10.64], R12 ;  /* 0x0000000c0a007986 */ /* 0x000fe8000c101b06 */
[----:B------:R-:W-:Y:S04]  /*1060*/  STG.E.64 desc[UR6][R6.64], R8 ;  /* 0x0000000806007986 */ /* 0x000fe8000c101b06 */
[----:B------:R-:W-:Y:S01]  /*1070*/  STG.E desc[UR6][R4.64], R3 ;  /* 0x0000000304007986 */ /* 0x000fe2000c101906 */
[----:B------:R-:W-:Y:S05]  /*1080*/  EXIT ;  /* 0x000000000000794d */ /* 0x000fea0003800000 */
.L_x_98:
[----:B------:R-:W0:Y:S01]  /*1090*/  LDC.64 R4, c[0x0][0x3c8] ;  /* 0x0000f200ff047b82 */ /* 0x000e220000000a00 */
[----:B------:R-:W1:Y:S01]  /*10a0*/  LDCU UR5, c[0x0][0x3bc] ;  /* 0x00007780ff0577ac */ /* 0x000e620008000800 */
[----:B------:R-:W2:Y:S06]  /*10b0*/  LDCU.128 UR12, c[0x0][0x3a0] ;  /* 0x00007400ff0c77ac */ /* 0x000eac0008000c00 */
[----:B------:R-:W2:Y:S08]  /*10c0*/  LDC.64 R10, c[0x0][0x390] ;  /* 0x0000e400ff0a7b82 */ /* 0x000eb00000000a00 */
[----:B------:R-:W3:Y:S01]  /*10d0*/  LDC.64 R12, c[0x0][0x398] ;  /* 0x0000e600ff0c7b82 */ /* 0x000ee20000000a00 */
[----:B-1----:R-:W-:-:S04]  /*10e0*/  IMAD R23, R17, UR5, RZ ;  /* 0x0000000511177c24 */ /* 0x002fc8000f8e02ff */
[----:B0-----:R-:W-:-:S06]  /*10f0*/  IMAD.WIDE R22, R23, 0x8, R4 ;  /* 0x0000000817167825 */ /* 0x001fcc00078e0204 */
[----:B------:R-:W4:Y:S01]  /*1100*/  LDG.E.64 R22, desc[UR6][R22.64] ;  /* 0x0000000616167981 */ /* 0x000f22000c1e1b00 */
[----:B------:R-:W-:Y:S01]  /*1110*/  DMUL R18, R18, UR8 ;  /* 0x0000000812127c28 */ /* 0x000fe20008000000 */
[----:B------:R-:W-:Y:S07]  /*1120*/  BSSY.RECONVERGENT B0, `(.L_x_101) ;  /* 0x000001a000007945 */ /* 0x000fee0003800200 */
[C---:B--2---:R-:W-:Y:S02]  /*1130*/  DFMA R10, R18.reuse, UR12, -R10 ;  /* 0x0000000c120a7c2b */ /* 0x044fe4000800080a */
[----:B---3--:R-:W-:-:S02]  /*1140*/  DFMA R12, R18, UR14, -R12 ;  /* 0x0000000e120c7c2b */ /* 0x008fc4000800080c */
[----:B----4-:R-:W-:-:S14]  /*1150*/  DSETP.NEU.AND P0, PT, |R22|, +INF , PT ;  /* 0x7ff000001600742a */ /* 0x010fdc0003f0d200 */
        /* <DEDUP_REMOVED lines=22> */
.L_x_102:
[----:B------:R-:W-:Y:S05]  /*12c0*/  BSYNC.RECONVERGENT B0 ;  /* 0x0000000000007941 */ /* 0x000fea0003800200 */
.L_x_101:
        /* <DEDUP_REMOVED lines=44> */
[----:B------:R-:W-:Y:S01]  /*1590*/  DFMA R18, R14, R18, 1 ;  /* 0x3ff000000e12742b */ /* 0x000fe20000000012 */
[----:B------:R-:W-:-:S05]  /*15a0*/  IMAD.MOV.U32 R14, RZ, RZ, RZ ;  /* 0x000000ffff0e7224 */ /* 0x000fca00078e00ff */
        /* <DEDUP_REMOVED lines=8> */
[----:B------:R-:W-:Y:S01]  /*1630*/  @P1 IMAD.MOV.U32 R5, RZ, RZ, R19 ;  /* 0x000000ffff051224 */ /* 0x000fe200078e0013 */
[----:B------:R-:W-:Y:S06]  /*1640*/  BRA.U UP0, `(.L_x_103) ;  /* 0x0000000500587547 */ /* 0x000fec000b800000 */
[----:B------:R-:W0:Y:S01]  /*1650*/  LDCU.128 UR8, c[0x0][0x3a0] ;  /* 0x00007400ff0877ac */ /* 0x000e220008000c00 */
[----:B------:R-:W-:Y:S01]  /*1660*/  BSSY.RECONVERGENT B0, `(.L_x_104) ;  /* 0x0000010000007945 */ /* 0x000fe20003800200 */
[----:B0-----:R-:W-:-:S08]  /*1670*/  DMUL R18, R4, UR10 ;  /* 0x0000000a04127c28 */ /* 0x001fd00008000000 */
[----:B------:R-:W-:-:S08]  /*1680*/  DFMA R18, R6, UR8, -R18 ;  /* 0x0000000806127c2b */ /* 0x000fd00008000812 */
[----:B------:R-:W-:Y:S02]  /*1690*/  DSETP.GT.AND P0, PT, |R18|, 1, PT ;  /* 0x3ff000001200742a */ /* 0x000fe40003f04200 */
[----:B------:R-:W-:-:S10]  /*16a0*/  DADD R24, -RZ, |R18| ;  /* 0x00000000ff187229 */ /* 0x000fd40000000512 */
[----:B------:R-:W-:Y:S02]  /*16b0*/  IMAD.MOV.U32 R20, RZ, RZ, R24 ;  /* 0x000000ffff147224 */ /* 0x000fe400078e0018 */
[----:B------:R-:W-:Y:S01]  /*16c0*/  IMAD.MOV.U32 R21, RZ, RZ, R25 ;  /* 0x000000ffff157224 */ /* 0x000fe200078e0019 */
        /* <DEDUP_REMOVED lines=9> */
.L_x_105:
[----:B------:R-:W-:Y:S05]  /*1760*/  BSYNC.RECONVERGENT B0 ;  /* 0x0000000000007941 */ /* 0x000fea0003800200 */
.L_x_104:
        /* <DEDUP_REMOVED lines=68> */
.L_x_103:
        /* <DEDUP_REMOVED lines=9> */
[----:B------:R-:W-:Y:S01]  /*1c40*/  STG.E.64 desc[UR6][R20.64], R10 ;  /* 0x0000000a14007986 */ /* 0x000fe2000c101b06 */
[----:B--2---:R-:W-:-:S05]  /*1c50*/  IMAD.WIDE R18, R15, 0x8, R18 ;  /* 0x000000080f127825 */ /* 0x004fca00078e0212 */
[----:B------:R-:W-:Y:S01]  /*1c60*/  STG.E.64 desc[UR6][R18.64], R12 ;  /* 0x0000000c12007986 */ /* 0x000fe2000c101b06 */
[----:B---3--:R-:W-:-:S05]  /*1c70*/  IMAD.WIDE R2, R15, 0x4, R2 ;  /* 0x000000040f027825 */ /* 0x008fca00078e0202 */
[----:B------:R-:W-:Y:S01]  /*1c80*/  STG.E desc[UR6][R2.64], R14 ;  /* 0x0000000e02007986 */ /* 0x000fe2000c101906 */
[----:B------:R-:W-:Y:S05]  /*1c90*/  EXIT ;  /* 0x000000000000794d */ /* 0x000fea0003800000 */
        .type           $_Z13sins2x_kernelddddddiiiiiPdS_S_S_Pi$__internal_trig_reduction_slowpathd,@function
        .size           $_Z13sins2x_kernelddddddiiiiiPdS_S_S_Pi$__internal_trig_reduction_slowpathd,(.L_x_165 - $_Z13sins2x_kernelddddddiiiiiPdS_S_S_Pi$__internal_trig_reduction_slowpathd)
$_Z13sins2x_kernelddddddiiiiiPdS_S_S_Pi$__internal_trig_reduction_slowpathd:
[--C-:B------:R-:W-:Y:S01]  /*1ca0*/  SHF.R.U32.HI R22, RZ, 0x14, R23.reuse ;  /* 0x00000014ff167819 */ /* 0x100fe20000011617 */
[----:B------:R-:W-:Y:S02]  /*1cb0*/  IMAD.MOV.U32 R7, RZ, RZ, R23 ;  /* 0x000000ffff077224 */ /* 0x000fe400078e0017 */
[----:B------:R-:W-:Y:S01]  /*1cc0*/  IMAD.MOV.U32 R4, RZ, RZ, RZ ;  /* 0x000000ffff047224 */ /* 0x000fe200078e00ff */
        /* <DEDUP_REMOVED lines=16> */
[----:B------:R-:W-:Y:S01]  /*1dd0*/  IADD3 R20, PT, PT, RZ, -R20, -R21 ;  /* 0x80000014ff147210 */ /* 0x000fe20007ffe815 */
[----:B------:R-:W-:Y:S01]  /*1de0*/  IMAD.SHL.U32 R21, R6, 0x800, RZ ;  /* 0x0000080006157824 */ /* 0x000fe200078e00ff */
[----:B------:R-:W-:Y:S01]  /*1df0*/  CS2R R14, SRZ ;  /* 0x00000000000e7805 */ /* 0x000fe2000001ff00 */
[----:B------:R-:W-:Y:S01]  /*1e00*/  IMAD.MOV.U32 R25, RZ, RZ, RZ ;  /* 0x000000ffff197224 */ /* 0x000fe200078e00ff */
[----:B------:R-:W-:-:S07]  /*1e10*/  LOP3.LUT R27, R27, 0x80000000, RZ, 0xfc, !PT ;  /* 0x800000001b1b7812 */ /* 0x000fce00078efcff */
.L_x_110:
[----:B------:R-:W1:Y:S01]  /*1e20*/  LDC.64 R6, c[0x4][RZ] ;  /* 0x01000000ff067b82 */ /* 0x000e620000000a00 */
[----:B0-----:R-:W-:Y:S02]  /*1e30*/  R2UR UR8, R4 ;  /* 0x00000000040872ca */ /* 0x001fe400000e0000 */
[----:B------:R-:W-:Y:S01]  /*1e40*/  R2UR UR9, R5 ;  /* 0x00000000050972ca */ /* 0x000fe200000e0000 */
[----:B-1----:R-:W-:-:S12]  /*1e50*/  IMAD.WIDE R6, R16, 0x8, R6 ;  /* 0x0000000810067825 */ /* 0x002fd800078e0206 */
[----:B------:R-:W2:Y:S01]  /*1e60*/  LDG.E.64.CONSTANT R6, desc[UR8][R6.64] ;  /* 0x0000000806067981 */ /* 0x000ea2000c1e9b00 */
[----:B------:R-:W-:Y:S02]  /*1e70*/  VIADD R20, R20, 0x1 ;  /* 0x0000000114147836 */ /* 0x000fe40000000000 */
[----:B------:R-:W-:Y:S02]  /*1e80*/  VIADD R16, R16, 0x1 ;  /* 0x0000000110107836 */ /* 0x000fe40000000000 */
[----:B--2---:R-:W-:-:S04]  /*1e90*/  IMAD.WIDE.U32 R14, P3, R6, R21, R14 ;  /* 0x00000015060e7225 */ /* 0x004fc8000786000e */
[C---:B------:R-:W-:Y:S02]  /*1ea0*/  IMAD R29, R6.reuse, R27, RZ ;  /* 0x0000001b061d7224 */ /* 0x040fe400078e02ff */
[----:B------:R-:W-:Y:S02]  /*1eb0*/  IMAD R26, R7, R21, RZ ;  /* 0x00000015071a7224 */ /* 0x000fe400078e02ff */
[----:B------:R-:W-:Y:S01]  /*1ec0*/  IMAD.HI.U32 R28, R6, R27, RZ ;  /* 0x0000001b061c7227 */ /* 0x000fe200078e00ff */
[----:B------:R-:W-:-:S03]  /*1ed0*/  IADD3 R15, P0, PT, R29, R15, RZ ;  /* 0x0000000f1d0f7210 */ /* 0x000fc60007f1e0ff */
[----:B------:R-:W-:Y:S01]  /*1ee0*/  IMAD.X R28, RZ, RZ, R28, P3 ;  /* 0x000000ffff1c7224 */ /* 0x000fe200018e061c */
[----:B------:R-:W-:Y:S01]  /*1ef0*/  IADD3 R15, P1, PT, R26, R15, RZ ;  /* 0x0000000f1a0f7210 */ /* 0x000fe20007f3e0ff */
[----:B------:R-:W-:-:S04]  /*1f00*/  IMAD.HI.U32 R26, R7, R21, RZ ;  /* 0x00000015071a7227 */ /* 0x000fc800078e00ff */
[----:B------:R-:W-:Y:S01]  /*1f10*/  IMAD.HI.U32 R6, R7, R27, RZ ;  /* 0x0000001b07067227 */ /* 0x000fe200078e00ff */
[----:B------:R-:W-:-:S03]  /*1f20*/  IADD3.X R26, P0, PT, R26, R28, RZ, P0, !PT ;  /* 0x0000001c1a1a7210 */ /* 0x000fc6000071e4ff */
[----:B------:R-:W-:Y:S02]  /*1f30*/  IMAD R7, R7, R27, RZ ;  /* 0x0000001b07077224 */ /* 0x000fe400078e02ff */
[----:B------:R-:W-:Y:S01]  /*1f40*/  IMAD.X R6, RZ, RZ, R6, P0 ;  /* 0x000000ffff067224 */ /* 0x000fe200000e0606 */
[----:B------:R-:W-:Y:S01]  /*1f50*/  ISETP.NE.AND P0, PT, R20, -0xf, PT ;  /* 0xfffffff11400780c */ /* 0x000fe20003f05270 */
[----:B------:R-:W-:Y:S01]  /*1f60*/  IMAD R29, R25, 0x8, R1 ;  /* 0x00000008191d7824 */ /* 0x000fe200078e0201 */
[----:B------:R-:W-:Y:S01]  /*1f70*/  IADD3.X R26, P1, PT, R7, R26, RZ, P1, !PT ;  /* 0x0000001a071a7210 */ /* 0x000fe20000f3e4ff */
[----:B------:R-:W-:-:S03]  /*1f80*/  VIADD R25, R25, 0x1 ;  /* 0x0000000119197836 */ /* 0x000fc60000000000 */
[----:B------:R0:W-:Y:S02]  /*1f90*/  STL.64 [R29], R14 ;  /* 0x0000000e1d007387 */ /* 0x0001e40000100a00 */
[----:B0-----:R-:W-:Y:S02]  /*1fa0*/  IMAD.X R15, RZ, RZ, R6, P1 ;  /* 0x000000ffff0f7224 */ /* 0x001fe400008e0606 */
[----:B------:R-:W-:-:S03]  /*1fb0*/  IMAD.MOV.U32 R14, RZ, RZ, R26 ;  /* 0x000000ffff0e7224 */ /* 0x000fc600078e001a */
[----:B------:R-:W-:Y:S05]  /*1fc0*/  @P0 BRA `(.L_x_110) ;  /* 0xfffffffc00940947 */ /* 0x000fea000383ffff */
[----:B------:R-:W-:Y:S05]  /*1fd0*/  BSYNC.RECONVERGENT B4 ;  /* 0x0000000000047941 */ /* 0x000fea0003800200 */
.L_x_109:
[----:B------:R-:W-:-:S05]  /*1fe0*/  LOP3.LUT R4, R22, 0x7ff, RZ, 0xc0, !PT ;  /* 0x000007ff16047812 */ /* 0x000fca00078ec0ff */
[----:B------:R-:W-:-:S05]  /*1ff0*/  VIADD R4, R4, 0xfffffc00 ;  /* 0xfffffc0004047836 */ /* 0x000fca0000000000 */
[----:B------:R-:W-:Y:S02]  /*2000*/  SHF.R.U32.HI R5, RZ, 0x6, R4 ;  /* 0x00000006ff057819 */ /* 0x000fe40000011604 */
[----:B------:R-:W-:Y:S02]  /*2010*/  ISETP.GE.U32.AND P0, PT, R4, 0x80, PT ;  /* 0x000000800400780c */ /* 0x000fe40003f06070 */
[----:B------:R-:W-:-:S04]  /*2020*/  IADD3 R5, PT, PT, -R5, 0x13, RZ ;  /* 0x0000001305057810 */ /* 0x000fc80007ffe1ff */
[----:B------:R-:W-:-:S07]  /*2030*/  SEL R16, R5, 0x12, P0 ;  /* 0x0000001205107807 */ /* 0x000fce0000000000 */
.L_x_108:
[----:B------:R-:W-:Y:S05]  /*2040*/  BSYNC.RECONVERGENT B3 ;  /* 0x0000000000037941 */ /* 0x000fea0003800200 */
.L_x_107:
[C---:B------:R-:W-:Y:S02]  /*2050*/  LOP3.LUT R4, R22.reuse, 0x7ff, RZ, 0xc0, !PT ;  /* 0x000007ff16047812 */ /* 0x040fe400078ec0ff */
[----:B------:R-:W-:-:S03]  /*2060*/  LOP3.LUT P0, R27, R22, 0x3f, RZ, 0xc0, !PT ;  /* 0x0000003f161b7812 */ /* 0x000fc6000780c0ff */
[----:B------:R-:W-:-:S05]  /*2070*/  VIADD R4, R4, 0xfffffc00 ;  /* 0xfffffc0004047836 */ /* 0x000fca0000000000 */
[----:B------:R-:W-:-:S05]  /*2080*/  SHF.R.U32.HI R5, RZ, 0x6, R4 ;  /* 0x00000006ff057819 */ /* 0x000fca0000011604 */
        /* <DEDUP_REMOVED lines=10> */
[--C-:B---3--:R-:W-:Y:S02]  /*2130*/  @P0 SHF.R.U32.HI R16, RZ, 0x1, R7.reuse ;  /* 0x00000001ff100819 */ /* 0x108fe40000011607 */
[C-C-:B------:R-:W-:Y:S02]  /*2140*/  @P0 SHF.R.U64 R29, R6.reuse, 0x1, R7.reuse ;  /* 0x00000001061d0819 */ /* 0x140fe40000001207 */
[----:B------:R-:W-:Y:S02]  /*2150*/  @P0 SHF.L.U32 R22, R6, R27, RZ ;  /* 0x0000001b06160219 */ /* 0x000fe400000006ff */
[----:B0-----:R-:W-:Y:S02]  /*2160*/  @P0 SHF.R.U64 R15, R26, R21, R28 ;  /* 0x000000151a0f0219 */ /* 0x001fe4000000121c */
[----:B------:R-:W-:-:S02]  /*2170*/  @P0 SHF.L.U64.HI R20, R6, R27, R7 ;  /* 0x0000001b06140219 */ /* 0x000fc40000010207 */
[----:B------:R-:W-:Y:S02]  /*2180*/  @P0 SHF.R.U32.HI R25, RZ, R21, R28 ;  /* 0x00000015ff190219 */ /* 0x000fe4000001161c */
[----:B----4-:R-:W-:Y:S02]  /*2190*/  @P0 SHF.L.U32 R14, R4, R27, RZ ;  /* 0x0000001b040e0219 */ /* 0x010fe400000006ff */
[----:B------:R-:W-:Y:S02]  /*21a0*/  @P0 SHF.R.U64 R29, R29, R21, R16 ;  /* 0x000000151d1d0219 */ /* 0x000fe40000001210 */
[----:B------:R-:W-:Y:S02]  /*21b0*/  @P0 LOP3.LUT R6, R22, R15, RZ, 0xfc, !PT ;  /* 0x0000000f16060212 */ /* 0x000fe400078efcff */
[----:B------:R-:W-:Y:S02]  /*21c0*/  @P0 LOP3.LUT R7, R20, R25, RZ, 0xfc, !PT ;  /* 0x0000001914070212 */ /* 0x000fe400078efcff */
[----:B------:R-:W-:-:S02]  /*21d0*/  @P0 SHF.L.U64.HI R27, R4, R27, R5 ;  /* 0x0000001b041b0219 */ /* 0x000fc40000010205 */
[----:B------:R-:W-:Y:S01]  /*21e0*/  @P0 LOP3.LUT R4, R14, R29, RZ, 0xfc, !PT ;  /* 0x0000001d0e040212 */ /* 0x000fe200078efcff */
[C---:B------:R-:W-:Y:S01]  /*21f0*/  IMAD.SHL.U32 R14, R6.reuse, 0x4, RZ ;  /* 0x00000004060e7824 */ /* 0x040fe200078e00ff */
        /* <DEDUP_REMOVED lines=26> */
[----:B------:R-:W-:Y:S02]  /*23a0*/  LOP3.LUT R7, R16, 0x3f, RZ, 0xc0, !PT ;  /* 0x0000003f10077812 */ /* 0x000fe400078ec0ff */
[--C-:B------:R-:W-:Y:S02]  /*23b0*/  SHF.R.U64 R15, R14, 0x1, R25.reuse ;  /* 0x000000010e0f7819 */ /* 0x100fe40000001219 */
        /* <DEDUP_REMOVED lines=8> */
.L_x_112:
[----:B------:R-:W-:Y:S05]  /*2440*/  BSYNC.RECONVERGENT B3 ;  /* 0x0000000000037941 */ /* 0x000fea0003800200 */
.L_x_111:
[----:B------:R-:W-:-:S04]  /*2450*/  IMAD.WIDE.U32 R14, R20, 0x2168c235, RZ ;  /* 0x2168c235140e7825 */ /* 0x000fc800078e00ff */
[----:B------:R-:W-:Y:S01]  /*2460*/  IMAD.MOV.U32 R6, RZ, RZ, R15 ;  /* 0x000000ffff067224 */ /* 0x000fe200078e000f */
[----:B------:R-:W-:Y:S01]  /*2470*/  IADD3 RZ, P1, PT, R14, R14, RZ ;  /* 0x0000000e0eff7210 */ /* 0x000fe20007f3e0ff */
[----:B------:R-:W-:Y:S02]  /*2480*/  IMAD.MOV.U32 R7, RZ, RZ, RZ ;  /* 0x000000ffff077224 */ /* 0x000fe400078e00ff */
[----:B------:R-:W-:-:S04]  /*2490*/  IMAD.HI.U32 R15, R21, -0x36f0255e, RZ ;  /* 0xc90fdaa2150f7827 */ /* 0x000fc800078e00ff */
[----:B------:R-:W-:-:S04]  /*24a0*/  IMAD.WIDE.U32 R6, R20, -0x36f0255e, R6 ;  /* 0xc90fdaa214067825 */ /* 0x000fc800078e0006 */
[----:B------:R-:W-:-:S04]  /*24b0*/  IMAD.WIDE.U32 R6, P3, R21, 0x2168c235, R6 ;  /* 0x2168c23515067825 */ /* 0x000fc80007860006 */
[----:B------:R-:W-:Y:S01]  /*24c0*/  IMAD R21, R21, -0x36f0255e, RZ ;  /* 0xc90fdaa215157824 */ /* 0x000fe200078e02ff */
[----:B------:R-:W-:Y:S01]  /*24d0*/  IADD3.X RZ, P1, PT, R6, R6, RZ, P1, !PT ;  /* 0x0000000606ff7210 */ /* 0x000fe20000f3e4ff */
[----:B------:R-:W-:-:S03]  /*24e0*/  IMAD.X R14, RZ, RZ, R15, P3 ;  /* 0x000000ffff0e7224 */ /* 0x000fc600018e060f */
[----:B------:R-:W-:-:S04]  /*24f0*/  IADD3 R7, P3, PT, R21, R7, RZ ;  /* 0x0000000715077210 */ /* 0x000fc80007f7e0ff */
        /* <DEDUP_REMOVED lines=25> */
.L_x_106:
[----:B------:R-:W-:-:S04]  /*2690*/  IMAD.MOV.U32 R25, RZ, RZ, 0x0 ;  /* 0x00000000ff197424 */ /* 0x000fc800078e00ff */
[----:B------:R-:W-:Y:S05]  /*26a0*/  RET.REL.NODEC R24 `(_Z13sins2x_kernelddddddiiiiiPdS_S_S_Pi) ;  /* 0xffffffd818547950 */ /* 0x000fea0003c3ffff */
.L_x_113:
        /* <DEDUP_REMOVED lines=13> */
.L_x_165:


//--------------------- .text._Z13sinx2s_kernelddddddddiiiiPdS_S_S_Pi --------------------------
	.section	.text._Z13sinx2s_kernelddddddddiiiiPdS_S_S_Pi,"ax",@progbits
	.align	128
        .global         _Z13sinx2s_kernelddddddddiiiiPdS_S_S_Pi
        .type           _Z13sinx2s_kernelddddddddiiiiPdS_S_S_Pi,@function
        .size           _Z13sinx2s_kernelddddddddiiiiPdS_S_S_Pi,(.L_x_167 - _Z13sinx2s_kernelddddddddiiiiPdS_S_S_Pi)
        .other          _Z13sinx2s_kernelddddddddiiiiPdS_S_S_Pi,@"STO_CUDA_ENTRY STV_DEFAULT"
_Z13sinx2s_kernelddddddddiiiiPdS_S_S_Pi:
.text._Z13sinx2s_kernelddddddddiiiiPdS_S_S_Pi:
[----:B------:R-:W-:Y:S01]  /*0000*/  LDC R1, c[0x0][0x37c] ;  /* 0x0000df00ff017b82 */ /* 0x000fe20000000800 */
[----:B------:R-:W0:Y:S07]  /*0010*/  S2R R4, SR_TID.Y ;  /* 0x0000000000047919 */ /* 0x000e2e0000002200 */
[----:B------:R-:W0:Y:S01]  /*0020*/  S2UR UR6, SR_CTAID.Y ;  /* 0x00000000000679c3 */ /* 0x000e220000002600 */
[----:B------:R-:W1:Y:S01]  /*0030*/  LDCU.64 UR4, c[0x0][0x3c0] ;  /* 0x00007800ff0477ac */ /* 0x000e620008000a00 */
[----:B------:R-:W2:Y:S06]  /*0040*/  S2R R0, SR_TID.X ;  /* 0x0000000000007919 */ /* 0x000eac0000002100 */
[----:B------:R-:W0:Y:S08]  /*0050*/  LDC R3, c[0x0][0x364] ;  /* 0x0000d900ff037b82 */ /* 0x000e300000000800 */
[----:B------:R-:W2:Y:S01]  /*0060*/  S2UR UR7, SR_CTAID.X ;  /* 0x00000000000779c3 */ /* 0x000ea20000002500 */
[----:B-1----:R-:W-:-:S04]  /*0070*/  UISETP.GT.AND UP0, UPT, UR5, URZ, UPT ;  /* 0x000000ff0500728c */ /* 0x002fc8000bf04270 */
[----:B------:R-:W-:-:S03]  /*0080*/  USEL UR5, UR5, 0x1, UP0 ;  /* 0x0000000105057887 */ /* 0x000fc60008000000 */
[----:B------:R-:W2:Y:S01]  /*0090*/  LDC R5, c[0x0][0x360] ;  /* 0x0000d800ff057b82 */ /* 0x000ea20000000800 */
[----:B------:R-:W-:Y:S01]  /*00a0*/  USEL UR4, UR4, 0x1, UP0 ;  /* 0x0000000104047887 */ /* 0x000fe20008000000 */
[----:B0-----:R-:W-:-:S05]  /*00b0*/  IMAD R4, R3, UR6, R4 ;  /* 0x0000000603047c24 */ /* 0x001fca000f8e0204 */
[----:B------:R-:W-:Y:S01]  /*00c0*/  ISETP.GT.U32.AND P0, PT, R4, UR5, PT ;  /* 0x0000000504007c0c */ /* 0x000fe2000bf04070 */
[----:B--2---:R-:W-:-:S05]  /*00d0*/  IMAD R0, R5, UR7, R0 ;  /* 0x0000000705007c24 */ /* 0x004fca000f8e0200 */
[----:B------:R-:W-:-:S13]  /*00e0*/  ISETP.GT.OR P0, PT, R0, UR4, P0 ;  /* 0x0000000400007c0c */ /* 0x000fda0008704670 */
[----:B------:R-:W-:Y:S05]  /*00f0*/  @P0 EXIT ;  /* 0x000000000000094d */ /* 0x000fea0003800000 */
[----:B------:R-:W0:Y:S01]  /*0100*/  LDC.64 R6, c[0x0][0x3d0] ;  /* 0x0000f400ff067b82 */ /* 0x000e220000000a00 */
[----:B------:R-:W1:Y:S01]  /*0110*/  LDCU UR5, c[0x0][0x3c8] ;  /* 0x00007900ff0577ac */ /* 0x000e620008000800 */
[----:B------:R-:W2:Y:S06]  /*0120*/  LDCU.64 UR6, c[0x0][0x358] ;  /* 0x00006b00ff0677ac */ /* 0x000eac0008000a00 */
[----:B------:R-:W3:Y:S01]  /*0130*/  LDC.64 R2, c[0x0][0x3d8] ;  /* 0x0000f600ff027b82 */ /* 0x000ee20000000a00 */
[----:B------:R-:W4:Y:S01]  /*0140*/  LDCU.128 UR12, c[0x0][0x390] ;  /* 0x00007200ff0c77ac */ /* 0x000f220008000c00 */
[----:B------:R-:W5:Y:S01]  /*0150*/  LDCU.64 UR10, c[0x0][0x3a0] ;  /* 0x00007400ff0a77ac */ /* 0x000f620008000a00 */
[----:B------:R-:W4:Y:S01]  /*0160*/  LDCU.64 UR8, c[0x0][0x3b0] ;  /* 0x00007600ff0877ac */ /* 0x000f220008000a00 */
[----:B-1----:R-:W-:-:S04]  /*0170*/  IMAD R5, R0, UR5, RZ ;  /* 0x0000000500057c24 */ /* 0x002fc8000f8e02ff */
[----:B0-----:R-:W-:-:S04]  /*0180*/  IMAD.WIDE R6, R5, 0x8, R6 ;  /* 0x0000000805067825 */ /* 0x001fc800078e0206 */
[----:B------:R-:W-:Y:S02]  /*0190*/  IMAD R5, R4, UR5, RZ ;  /* 0x0000000504057c24 */ /* 0x000fe4000f8e02ff */
[----:B--2---:R-:W2:Y:S02]  /*01a0*/  LDG.E.64 R6, desc[UR6][R6.64] ;  /* 0x0000000606067981 */ /* 0x004ea4000c1e1b00 */
[----:B---3--:R-:W-:-:S06]  /*01b0*/  IMAD.WIDE R2, R5, 0x8, R2 ;  /* 0x0000000805027825 */ /* 0x008fcc00078e0202 */
[----:B------:R-:W3:Y:S01]  /*01c0*/  LDG.E.64 R2, desc[UR6][R2.64] ;  /* 0x0000000602027981 */ /* 0x000ee2000c1e1b00 */
[----:B----4-:R-:W-:Y:S02]  /*01d0*/  DSETP.NEU.AND P0, PT, RZ, UR8, PT ;  /* 0x00000008ff007e2a */ /* 0x010fe4000bf0d000 */
[----:B--2---:R-:W-:Y:S02]  /*01e0*/  DADD R22, R6, UR12 ;  /* 0x0000000c06167e29 */ /* 0x004fe40008000000 */
[----:B---3--:R-:W-:-:S06]  /*01f0*/  DADD R20, R2, UR14 ;  /* 0x0000000e02147e29 */ /* 0x008fcc0008000000 */
[----:B-----5:R-:W-:Y:S02]  /*0200*/  DMUL R22, R22, UR10 ;  /* 0x0000000a16167c28 */ /* 0x020fe40008000000 */
        /* <DEDUP_REMOVED lines=11> */
[--C-:B------:R-:W-:Y:S02]  /*02c0*/  DSETP.GT.AND P1, PT, |R22|, |R20|.reuse, PT ;  /* 0x400000141600722a */ /* 0x100fe40003f24200 */
[----:B------:R-:W-:-:S06]  /*02d0*/  DADD R18, -RZ, -R20 ;  /* 0x00000000ff127229 */ /* 0x000fcc0000000914 */
[----:B------:R-:W-:Y:S02]  /*02e0*/  FSEL R3, R11, R13, P1 ;  /* 0x0000000d0b037208 */ /* 0x000fe40000800000 */
[----:B------:R-:W-:Y:S02]  /*02f0*/  FSEL R2, R10, R12, P1 ;  /* 0x0000000c0a027208 */ /* 0x000fe40000800000 */
[----:B------:R-:W0:Y:S01]  /*0300*/  MUFU.RCP64H R7, R3 ;  /* 0x0000000300077308 */ /* 0x000e220000001800 */
[----:B------:R-:W-:-:S03]  /*0310*/  IMAD.MOV.U32 R18, RZ, RZ, R19 ;  /* 0x000000ffff127224 */ /* 0x000fc600078e0013 */
[----:B0-----:R-:W-:-:S08]  /*0320*/  DFMA R8, -R2, R6, 1 ;  /* 0x3ff000000208742b */ /* 0x001fd00000000106 */
[----:B------:R-:W-:-:S08]  /*0330*/  DFMA R8, R8, R8, R8 ;  /* 0x000000080808722b */ /* 0x000fd00000000008 */
[----:B------:R-:W-:-:S08]  /*0340*/  DFMA R8, R6, R8, R6 ;  /* 0x000000080608722b */ /* 0x000fd00000000006 */
[----:B------:R-:W-:-:S08]  /*0350*/  DFMA R6, -R2, R8, 1 ;  /* 0x3ff000000206742b */ /* 0x000fd00000000108 */
[----:B------:R-:W-:Y:S01]  /*0360*/  DFMA R6, R8, R6, R8 ;  /* 0x000000060806722b */ /* 0x000fe20000000008 */
[----:B------:R-:W-:Y:S02]  /*0370*/  FSEL R8, R12, R10, P1 ;  /* 0x0000000a0c087208 */ /* 0x000fe40000800000 */
[----:B------:R-:W-:-:S04]  /*0380*/  FSEL R9, R13, R11, P1 ;  /* 0x0000000b0d097208 */ /* 0x000fc80000800000 */
[----:B------:R-:W-:Y:S02]  /*0390*/  FSETP.GEU.AND P2, PT, |R9|, 6.5827683646048100446e-37, PT ;  /* 0x036000000900780b */ /* 0x000fe40003f4e200 */
        /* <DEDUP_REMOVED lines=8> */
[----:B------:R-:W-:Y:S01]  /*0420*/  IMAD.MOV.U32 R6, RZ, RZ, R9 ;  /* 0x000000ffff067224 */ /* 0x000fe200078e0009 */
[----:B------:R-:W-:Y:S01]  /*0430*/  MOV R9, R2 ;  /* 0x0000000200097202 */ /* 0x000fe20000000f00 */
[----:B------:R-:W-:-:S07]  /*0440*/  IMAD.MOV.U32 R8, RZ, RZ, R3 ;  /* 0x000000ffff087224 */ /* 0x000fce00078e0003 */
[----:B------:R-:W-:Y:S05]  /*0450*/  CALL.REL.NOINC `($__internal_3_$__cuda_sm20_div_rn_f64_full) ;  /* 0x0000003000087944 */ /* 0x000fea0003c00000 */
.L_x_118:
[----:B------:R-:W-:Y:S05]  /*0460*/  BSYNC.RECONVERGENT B1 ;  /* 0x0000000000017941 */ /* 0x000fea0003800200 */
.L_x_117:
        /* <DEDUP_REMOVED lines=13> */
[----:B------:R-:W-:-:S04]  /*0540*/  @P1 IMAD.MOV.U32 R3, RZ, RZ, 0x3ff921fb ;  /* 0x3ff921fbff031424 */ /* 0x000fc800078e00ff */
[----:B------:R-:W-:Y:S01]  /*0550*/  DFMA R10, R8, R10, -UR8 ;  /* 0x80000008080a7e2b */ /* 0x000fe2000800000a */
[----:B------:R-:W-:Y:S01]  /*0560*/  UMOV UR8, 0xc8249315 ;  /* 0xc824931500087882 */ /* 0x000fe20000000000 */
[----:B------:R-:W-:Y:S01]  /*0570*/  UMOV UR9, 0x3f6f9690 ;  /* 0x3f6f969000097882 */ /* 0x000fe20000000000 */
[----:B------:R-:W-:-:S05]  /*0580*/  @P3 IMAD.MOV.U32 R5, RZ, RZ, 0x7f3321d2 ;  /* 0x7f3321d2ff053424 */ /* 0x000fca00078e00ff */
        /* <DEDUP_REMOVED lines=48> */
[----:B------:R-:W-:Y:S01]  /*0890*/  @!P1 IMAD.MOV.U32 R10, RZ, RZ, 0x54442d18 ;  /* 0x54442d18ff0a9424 */ /* 0x000fe200078e00ff */
[----:B------:R-:W-:-:S06]  /*08a0*/  @!P1 MOV R11, 0x400921fb ;  /* 0x400921fb000b9802 */ /* 0x000fcc0000000f00 */
[----:B------:R-:W-:Y:S02]  /*08b0*/  @P1 DADD R8, -RZ, -R6 ;  /* 0x00000000ff081229 */ /* 0x000fe40000000906 */
[----:B------:R-:W-:-:S08]  /*08c0*/  @!P1 DADD R10, -R6, R10 ;  /* 0x00000000060a9229 */ /* 0x000fd0000000010a */
[----:B------:R-:W-:Y:S02]  /*08d0*/  @P1 FSEL R8, R6, R8, !P0 ;  /* 0x0000000806081208 */ /* 0x000fe40004000000 */
[----:B------:R-:W-:Y:S02]  /*08e0*/  @P1 FSEL R9, R7, R9, !P0 ;  /* 0x0000000907091208 */ /* 0x000fe40004000000 */
[----:B------:R-:W-:-:S04]  /*08f0*/  @!P1 PLOP3.LUT P0, PT, P2, PT, PT, 0x80, 0x8 ;  /* 0x000000000008981c */ /* 0x000fc8000170f070 */
[----:B------:R-:W-:Y:S01]  /*0900*/  @P1 DADD R8, R8, R2 ;  /* 0x0000000008081229 */ /* 0x000fe20000000002 */
[----:B------:R-:W-:Y:S01]  /*0910*/  @P3 FSEL R5, R5, 3.37028055040000000000e+12, !P0 ;  /* 0x54442d1805053808 */ /* 0x000fe20004000000 */
[----:B------:R-:W1:Y:S04]  /*0920*/  LDC.64 R2, c[0x0][0x3e0] ;  /* 0x0000f800ff027b82 */ /* 0x000e680000000a00 */
[----:B------:R-:W-:Y:S01]  /*0930*/  @!P1 FSEL R9, R11, R7, !P0 ;  /* 0x000000070b099208 */ /* 0x000fe20004000000 */
[----:B------:R-:W-:Y:S01]  /*0940*/  @P3 IMAD.MOV.U32 R11, RZ, RZ, 0x4002d97c ;  /* 0x4002d97cff0b3424 */ /* 0x000fe200078e00ff */
[----:B------:R-:W-:Y:S01]  /*0950*/  @!P1 FSEL R8, R10, R6, !P0 ;  /* 0x000000060a089208 */ /* 0x000fe20004000000 */
[C-C-:B------:R-:W-:Y:S01]  /*0960*/  @P3 DSETP.NEU.AND P1, PT, |R20|.reuse, |R22|.reuse, PT ;  /* 0x400000161400322a */ /* 0x140fe20003f2d200 */
[----:B------:R-:W-:Y:S01]  /*0970*/  @!P3 FSEL R7, RZ, 2.1426990032196044922, P0 ;  /* 0x400921fbff07b808 */ /* 0x000fe20000000000 */
[----:B------:R-:W-:Y:S01]  /*0980*/  DADD R20, |R20|, |R22| ;  /* 0x0000000014147229 */ /* 0x000fe20000000616 */
[----:B------:R-:W-:-:S02]  /*0990*/  @P3 FSEL R11, R11, 1.8213495016098022461, !P0 ;  /* 0x3fe921fb0b0b3808 */ /* 0x000fc40004000000 */
[----:B------:R-:W-:Y:S02]  /*09a0*/  @!P3 FSEL R6, RZ, 3.37028055040000000000e+12, P0 ;  /* 0x54442d18ff06b808 */ /* 0x000fe40000000000 */
[----:B------:R-:W-:Y:S02]  /*09b0*/  @P3 FSEL R9, R11, R9, !P1 ;  /* 0x000000090b093208 */ /* 0x000fe40004800000 */
[----:B------:R-:W-:Y:S01]  /*09c0*/  @P3 FSEL R8, R5, R8, !P1 ;  /* 0x0000000805083208 */ /* 0x000fe20004800000 */
[----:B------:R-:W-:Y:S01]  /*09d0*/  IMAD R5, R4, UR4, R0 ;  /* 0x0000000404057c24 */ /* 0x000fe2000f8e0200 */
        /* <DEDUP_REMOVED lines=8> */
[----:B------:R0:W-:Y:S01]  /*0a60*/  STG.E.64 desc[UR6][R2.64], R6 ;  /* 0x0000000602007986 */ /* 0x0001e2000c101b06 */
[----:B------:R-:W-:Y:S05]  /*0a70*/  BRA `(.L_x_119) ;  /* 0x0000000000187947 */ /* 0x000fea0003800000 */
.L_x_116:
[----:B------:R-:W0:Y:S01]  /*0a80*/  LDC.64 R2, c[0x0][0x3e0] ;  /* 0x0000f800ff027b82 */ /* 0x000e220000000a00 */
[----:B------:R-:W1:Y:S01]  /*0a90*/  LDCU UR5, c[0x0][0x3cc] ;  /* 0x00007980ff0577ac */ /* 0x000e620008000800 */
[----:B------:R-:W-:-:S04]  /*0aa0*/  IMAD R5, R4, UR4, R0 ;  /* 0x0000000404057c24 */ /* 0x000fc8000f8e0200 */
[----:B-1----:R-:W-:-:S04]  /*0ab0*/  IMAD R5, R5, UR5, RZ ;  /* 0x0000000505057c24 */ /* 0x002fc8000f8e02ff */
[----:B0-----:R-:W-:-:S05]  /*0ac0*/  IMAD.WIDE R2, R5, 0x8, R2 ;  /* 0x0000000805027825 */ /* 0x001fca00078e0202 */
[----:B------:R1:W-:Y:S02]  /*0ad0*/  STG.E.64 desc[UR6][R2.64], RZ ;  /* 0x000000ff02007986 */ /* 0x0003e4000c101b06 */
.L_x_119:
[----:B------:R-:W-:Y:S05]  /*0ae0*/  BSYNC.RECONVERGENT B0 ;  /* 0x0000000000007941 */ /* 0x000fea0003800200 */
.L_x_115:
[----:B------:R-:W-:-:S14]  /*0af0*/  DSETP.GEU.AND P0, PT, R16, 0.5, PT ;  /* 0x3fe000001000742a */ /* 0x000fdc0003f0e000 */
[----:B------:R-:W-:Y:S05]  /*0b00*/  @P0 BRA `(.L_x_120) ;  /* 0x00000008005c0947 */ /* 0x000fea0003800000 */
[----:B01----:R-:W0:Y:S01]  /*0b10*/  MUFU.RSQ64H R3, R17 ;  /* 0x0000001100037308 */ /* 0x003e220000001c00 */
        /* <DEDUP_REMOVED lines=11> */
[----:B------:R-:W-:Y:S01]  /*0bd0*/  IADD3 R7, PT, PT, R11, -0x100000, RZ ;  /* 0xfff000000b077810 */ /* 0x000fe20007ffe0ff */
[----:B------:R-:W-:-:S05]  /*0be0*/  IMAD.MOV.U32 R6, RZ, RZ, R10 ;  /* 0x000000ffff067224 */ /* 0x000fca00078e000a */
[----:B------:R-:W-:-:S08]  /*0bf0*/  DFMA R14, R12, -R12, R16 ;  /* 0x8000000c0c0e722b */ /* 0x000fd00000000010 */
[----:B------:R-:W-:Y:S01]  /*0c00*/  DFMA R8, R14, R6, R12 ;  /* 0x000000060e08722b */ /* 0x000fe2000000000c */
[----:B------:R-:W-:Y:S10]  /*0c10*/  @!P0 BRA `(.L_x_122) ;  /* 0x0000000000188947 */ /* 0x000ff40003800000 */
[----:B------:R-:W-:Y:S01]  /*0c20*/  IMAD.MOV.U32 R8, RZ, RZ, R10 ;  /* 0x000000ffff087224 */ /* 0x000fe200078e000a */
[----:B------:R-:W-:Y:S01]  /*0c30*/  MOV R9, R7 ;  /* 0x0000000700097202 */ /* 0x000fe20000000f00 */
[----:B------:R-:W-:Y:S01]  /*0c40*/  IMAD.MOV.U32 R6, RZ, RZ, R16 ;  /* 0x000000ffff067224 */ /* 0x000fe200078e0010 */
[----:B------:R-:W-:Y:S01]  /*0c50*/  MOV R10, 0xc80 ;  /* 0x00000c80000a7802 */ /* 0x000fe20000000f00 */
[----:B------:R-:W-:-:S07]  /*0c60*/  IMAD.MOV.U32 R5, RZ, RZ, R2 ;  /* 0x000000ffff057224 */ /* 0x000fce00078e0002 */
[----:B------:R-:W-:Y:S05]  /*0c70*/  CALL.REL.NOINC `($__internal_4_$__cuda_sm20_dsqrt_rn_f64_mediumpath_v1) ;  /* 0x0000002c00887944 */ /* 0x000fea0003c00000 */
.L_x_122:
[----:B------:R-:W-:Y:S05]  /*0c80*/  BSYNC.RECONVERGENT B0 ;  /* 0x0000000000007941 */ /* 0x000fea0003800200 */
.L_x_121:
        /* <DEDUP_REMOVED lines=46> */
[----:B------:R-:W-:Y:S02]  /*0f70*/  @!P0 IMAD.MOV.U32 R2, RZ, RZ, 0x33145c07 ;  /* 0x33145c07ff028424 */ /* 0x000fe400078e00ff */
[----:B------:R-:W-:-:S05]  /*0f80*/  @!P0 IMAD.MOV.U32 R3, RZ, RZ, 0x3c91a626 ;  /* 0x3c91a626ff038424 */ /* 0x000fca00078e00ff */
[----:B------:R-:W-:Y:S01]  /*0f90*/  DFMA R8, R6, R8, R8 ;  /* 0x000000080608722b */ /* 0x000fe20000000008 */
[----:B------:R-:W-:Y:S01]  /*0fa0*/  @P0 MOV R6, 0x33145c07 ;  /* 0x33145c0700060802 */ /* 0x000fe20000000f00 */
[----:B------:R-:W-:-:S06]  /*0fb0*/  @P0 IMAD.MOV.U32 R7, RZ, RZ, 0x3c91a626 ;  /* 0x3c91a626ff070424 */ /* 0x000fcc00078e00ff */
[C---:B------:R-:W-:Y:S02]  /*0fc0*/  @!P0 DADD R2, R8.reuse, R2 ;  /* 0x0000000008028229 */ /* 0x040fe40000000002 */
[----:B------:R-:W-:-:S06]  /*0fd0*/  @P0 DADD R6, R8, -R6 ;  /* 0x0000000008060229 */ /* 0x000fcc0000000806 */
[----:B------:R-:W-:Y:S02]  /*0fe0*/  @!P0 DADD R2, R2, UR8 ;  /* 0x0000000802028e29 */ /* 0x000fe40008000000 */
[----:B------:R-:W-:Y:S01]  /*0ff0*/  @P0 DADD R2, -R6, UR8 ;  /* 0x0000000806020e29 */ /* 0x000fe20008000100 */
[----:B------:R-:W-:Y:S10]  /*1000*/  BRA `(.L_x_125) ;  /* 0x0000000000fc7947 */ /* 0x000ff40003800000 */
.L_x_124:
        /* <DEDUP_REMOVED lines=16> */
[----:B------:R-:W-:Y:S01]  /*1110*/  VIADD R7, R3, 0xfff00000 ;  /* 0xfff0000003077836 */ /* 0x000fe20000000000 */
[----:B------:R-:W-:-:S04]  /*1120*/  MOV R6, R2 ;  /* 0x0000000200067202 */ /* 0x000fc80000000f00 */
        /* <DEDUP_REMOVED lines=45> */
.L_x_125:
[----:B------:R-:W-:Y:S05]  /*1400*/  BSYNC.RECONVERGENT B0 ;  /* 0x0000000000007941 */ /* 0x000fea0003800200 */
.L_x_123:
[----:B------:R-:W0:Y:S01]  /*1410*/  LDC.64 R6, c[0x0][0x3e8] ;  /* 0x0000fa00ff067b82 */ /* 0x000e220000000a00 */
[----:B------:R-:W1:Y:S01]  /*1420*/  LDCU UR5, c[0x0][0x3cc] ;  /* 0x00007980ff0577ac */ /* 0x000e620008000800 */
[----:B------:R-:W-:-:S04]  /*1430*/  IMAD R0, R4, UR4, R0 ;  /* 0x0000000404007c24 */ /* 0x000fc8000f8e0200 */
[----:B-1----:R-:W-:-:S04]  /*1440*/  IMAD R5, R0, UR5, RZ ;  /* 0x0000000500057c24 */ /* 0x002fc8000f8e02ff */
[----:B0-----:R-:W-:-:S05]  /*1450*/  IMAD.WIDE R4, R5, 0x8, R6 ;  /* 0x0000000805047825 */ /* 0x001fca00078e0206 */
[----:B------:R-:W-:Y:S01]  /*1460*/  STG.E.64 desc[UR6][R4.64], R2 ;  /* 0x0000000204007986 */ /* 0x000fe2000c101b06 */
[----:B------:R-:W-:Y:S05]  /*1470*/  EXIT ;  /* 0x000000000000794d */ /* 0x000fea0003800000 */
.L_x_120:
[----:B------:R-:W-:-:S14]  /*1480*/  DSETP.GTU.AND P0, PT, R16, 1, PT ;  /* 0x3ff000001000742a */ /* 0x000fdc0003f0c000 */
[----:B------:R-:W-:Y:S05]  /*1490*/  @P0 BRA `(.L_x_126) ;  /* 0x0000000800500947 */ /* 0x000fea0003800000 */
[----:B------:R-:W-:Y:S01]  /*14a0*/  DADD R16, -R16, 1 ;  /* 0x3ff0000010107429 */ /* 0x000fe20000000100 */
[----:B------:R-:W-:Y:S01]  /*14b0*/  IMAD.MOV.U32 R8, RZ, RZ, 0x0 ;  /* 0x00000000ff087424 */ /* 0x000fe200078e00ff */
[----:B------:R-:W-:Y:S01]  /*14c0*/  BSSY.RECONVERGENT B0, `(.L_x_127) ;  /* 0x0000016000007945 */ /* 0x000fe20003800200 */
[----:B------:R-:W-:-:S03]  /*14d0*/  IMAD.MOV.U32 R9, RZ, RZ, 0x3fd80000 ;  /* 0x3fd80000ff097424 */ /* 0x000fc600078e00ff */
[----:B01----:R-:W0:Y:S04]  /*14e0*/  MUFU.RSQ64H R3, R17 ;  /* 0x0000001100037308 */ /* 0x003e280000001c00 */
[----:B------:R-:W-:-:S04]  /*14f0*/  IADD3 R2, PT, PT, R17, -0x3500000, RZ ;  /* 0xfcb0000011027810 */ /* 0x000fc80007ffe0ff */
[----:B------:R-:W-:Y:S02]  /*1500*/  ISETP.GE.U32.AND P0, PT, R2, 0x7ca00000, PT ;  /* 0x7ca000000200780c */ /* 0x000fe40003f06070 */
        /* <DEDUP_REMOVED lines=12> */
[----:B------:R-:W-:Y:S01]  /*15d0*/  IMAD.MOV.U32 R6, RZ, RZ, R16 ;  /* 0x000000ffff067224 */ /* 0x000fe200078e0010 */
[----:B------:R-:W-:Y:S01]  /*15e0*/  MOV R10, 0x1620 ;  /* 0x00001620000a7802 */ /* 0x000fe20000000f00 */
[----:B------:R-:W-:Y:S02]  /*15f0*/  IMAD.MOV.U32 R5, RZ, RZ, R2 ;  /* 0x000000ffff057224 */ /* 0x000fe400078e0002 */
[----:B------:R-:W-:-:S07]  /*1600*/  IMAD.MOV.U32 R9, RZ, RZ, R7 ;  /* 0x000000ffff097224 */ /* 0x000fce00078e0007 */
[----:B------:R-:W-:Y:S05]  /*1610*/  CALL.REL.NOINC `($__internal_4_$__cuda_sm20_dsqrt_rn_f64_mediumpath_v1) ;  /* 0x0000002400207944 */ /* 0x000fea0003c00000 */
.L_x_128:
[----:B------:R-:W-:Y:S05]  /*1620*/  BSYNC.RECONVERGENT B0 ;  /* 0x0000000000007941 */ /* 0x000fea0003800200 */
.L_x_127:
[----:B------:R-:W-:Y:S01]  /*1630*/  FSETP.GEU.AND P0, PT, |R9|, 1.7687499523162841797, PT ;  /* 0x3fe266660900780b */ /* 0x000fe20003f0e200 */
[----:B------:R-:W-:-:S12]  /*1640*/  BSSY.RECONVERGENT B0, `(.L_x_129) ;  /* 0x0000072000007945 */ /* 0x000fd80003800200 */
[----:B------:R-:W-:Y:S05]  /*1650*/  @P0 BRA `(.L_x_130) ;  /* 0x0000000000a80947 */ /* 0x000fea0003800000 */
[----:B------:R-:W-:Y:S01]  /*1660*/  DMUL R2, R8, R8 ;  /* 0x0000000808027228 */ /* 0x000fe20000000000 */
[----:B------:R-:W-:Y:S01]  /*1670*/  IMAD.MOV.U32 R6, RZ, RZ, 0x180754af ;  /* 0x180754afff067424 */ /* 0x000fe200078e00ff */
[----:B------:R-:W-:Y:S01]  /*1680*/  MOV R7, 0x3fb3823b ;  /* 0x3fb3823b00077802 */ /* 0x000fe20000000f00 */
[----:B------:R-:W-:Y:S01]  /*1690*/  UMOV UR8, 0xdc1895e9 ;  /* 0xdc1895e900087882 */ /* 0x000fe20000000000 */
[----:B------:R-:W-:-:S04]  /*16a0*/  UMOV UR9, 0x3fb0066b ;  /* 0x3fb0066b00097882 */ /* 0x000fc80000000000 */
        /* <DEDUP_REMOVED lines=37> */
.L_x_130:
[----:B------:R-:W-:Y:S01]  /*1900*/  IMAD.MOV.U32 R2, RZ, RZ, 0x0 ;  /* 0x00000000ff027424 */ /* 0x000fe200078e00ff */
[----:B------:R-:W-:Y:S01]  /*1910*/  UMOV UR8, 0xdc1895e9 ;  /* 0xdc1895e900087882 */ /* 0x000fe20000000000 */
[----:B------:R-:W-:Y:S01]  /*1920*/  IMAD.MOV.U32 R3, RZ, RZ, 0x3fe00000 ;  /* 0x3fe00000ff037424 */ /* 0x000fe200078e00ff */
[----:B------:R-:W-:Y:S01]  /*1930*/  UMOV UR9, 0x3fb0066b ;  /* 0x3fb0066b00097882 */ /* 0x000fe20000000000 */
[----:B------:R-:W-:Y:S01]  /*1940*/  IMAD.MOV.U32 R6, RZ, RZ, 0x180754af ;  /* 0x180754afff067424 */ /* 0x000fe200078e00ff */
[----:B------:R-:W-:Y:S01]  /*1950*/  UMOV UR10, 0x33145c07 ;  /* 0x33145c07000a7882 */ /* 0x000fe20000000000 */
[----:B------:R-:W-:Y:S01]  /*1960*/  IMAD.MOV.U32 R7, RZ, RZ, 0x3fb3823b ;  /* 0x3fb3823bff077424 */ /* 0x000fe200078e00ff */
        /* <DEDUP_REMOVED lines=14> */
[----:B------:R-:W-:-:S04]  /*1a50*/  MOV R6, RZ ;  /* 0x000000ff00067202 */ /* 0x000fc80000000f00 */
        /* <DEDUP_REMOVED lines=48> */
.L_x_131:
[----:B------:R-:W-:Y:S05]  /*1d60*/  BSYNC.RECONVERGENT B0 ;  /* 0x0000000000007941 */ /* 0x000fea0003800200 */
.L_x_129:
[----:B------:R-:W0:Y:S01]  /*1d70*/  LDC.64 R2, c[0x0][0x3e8] ;  /* 0x0000fa00ff027b82 */ /* 0x000e220000000a00 */
[----:B------:R-:W1:Y:S01]  /*1d80*/  LDCU UR5, c[0x0][0x3cc] ;  /* 0x00007980ff0577ac */ /* 0x000e620008000800 */
[----:B------:R-:W-:-:S04]  /*1d90*/  IMAD R0, R4, UR4, R0 ;  /* 0x0000000404007c24 */ /* 0x000fc8000f8e0200 */
[----:B-1----:R-:W-:-:S04]  /*1da0*/  IMAD R5, R0, UR5, RZ ;  /* 0x0000000500057c24 */ /* 0x002fc8000f8e02ff */
[----:B0-----:R-:W-:-:S05]  /*1db0*/  IMAD.WIDE R2, R5, 0x8, R2 ;  /* 0x0000000805027825 */ /* 0x001fca00078e0202 */
[----:B------:R-:W-:Y:S01]  /*1dc0*/  STG.E.64 desc[UR6][R2.64], R8 ;  /* 0x0000000802007986 */ /* 0x000fe2000c101b06 */
[----:B------:R-:W-:Y:S05]  /*1dd0*/  EXIT ;  /* 0x000000000000794d */ /* 0x000fea0003800000 */
.L_x_126:
[----:B01----:R-:W0:Y:S01]  /*1de0*/  LDC.64 R2, c[0x0][0x3f0] ;  /* 0x0000fc00ff027b82 */ /* 0x003e220000000a00 */
[----:B------:R-:W-:Y:S02]  /*1df0*/  IMAD.MOV.U32 R7, RZ, RZ, 0x1 ;  /* 0x00000001ff077424 */ /* 0x000fe400078e00ff */
[----:B0-----:R-:W-:-:S05]  /*1e00*/  IMAD.WIDE R2, R5, 0x4, R2 ;  /* 0x0000000405027825 */ /* 0x001fca00078e0202 */
[----:B------:R-:W-:Y:S01]  /*1e10*/  STG.E desc[UR6][R2.64], R7 ;  /* 0x0000000702007986 */ /* 0x000fe2000c101906 */
[----:B------:R-:W-:Y:S05]  /*1e20*/  EXIT ;  /* 0x000000000000794d */ /* 0x000fea0003800000 */
.L_x_114:
[----:B------:R-:W0:Y:S01]  /*1e30*/  LDCU.128 UR12, c[0x0][0x380] ;  /* 0x00007000ff0c77ac */ /* 0x000e220008000c00 */
[----:B------:R-:W-:Y:S01]  /*1e40*/  BSSY.RECONVERGENT B0, `(.L_x_132) ;  /* 0x00000dc000007945 */ /* 0x000fe20003800200 */
[----:B------:R-:W-:Y:S01]  /*1e50*/  UMOV UR10, 0xd9d7bdbb ;  /* 0xd9d7bdbb000a7882 */ /* 0x000fe20000000000 */
[----:B------:R-:W-:Y:S02]  /*1e60*/  UMOV UR11, 0x3ddb7cdf ;  /* 0x3ddb7cdf000b7882 */ /* 0x000fe40000000000 */
[----:B------:R-:W-:Y:S02]  /*1e70*/  DSETP.GEU.AND P0, PT, R16, UR10, PT ;  /* 0x0000000a10007e2a */ /* 0x000fe4000bf0e000 */
[----:B0-----:R-:W-:-:S08]  /*1e80*/  DMUL R2, R22, UR12 ;  /* 0x0000000c16027c28 */ /* 0x001fd00008000000 */
[----:B------:R-:W-:-:S04]  /*1e90*/  DFMA R2, R20, UR14, R2 ;  /* 0x0000000e14027c2b */ /* 0x000fc80008000002 */
[----:B------:R-:W-:Y:S07]  /*1ea0*/  @P0 BRA `(.L_x_133) ;  /* 0x0000000000ec0947 */ /* 0x000fee0003800000 */
[----:B------:R-:W-:Y:S01]  /*1eb0*/  DADD R10, R2, 1 ;  /* 0x3ff00000020a7429 */ /* 0x000fe20000000000 */
[----:B------:R-:W-:Y:S01]  /*1ec0*/  FSETP.GEU.AND P1, PT, |R17|, 6.5827683646048100446e-37, PT ;  /* 0x036000001100780b */ /* 0x000fe20003f2e200 */
[----:B------:R-:W-:Y:S01]  /*1ed0*/  BSSY.RECONVERGENT B1, `(.L_x_134) ;  /* 0x0000015000017945 */ /* 0x000fe20003800200 */
[----:B------:R-:W-:-:S03]  /*1ee0*/  MOV R2, 0x1 ;  /* 0x0000000100027802 */ /* 0x000fc60000000f00 */
[----:B------:R-:W0:Y:S03]  /*1ef0*/  MUFU.RCP64H R3, R11 ;  /* 0x0000000b00037308 */ /* 0x000e260000001800 */
        /* <DEDUP_REMOVED lines=9> */
[----:B------:R-:W-:Y:S01]  /*1f90*/  FSETP.GT.AND P0, PT, |R2|, 1.469367938527859385e-39, PT ;  /* 0x001000000200780b */ /* 0x000fe20003f04200 */
[----:B------:R-:W-:-:S12]  /*1fa0*/  DMUL R2, R16, 0.5 ;  /* 0x3fe0000010027828 */ /* 0x000fd80000000000 */
[----:B------:R-:W-:Y:S05]  /*1fb0*/  @P0 BRA P1, `(.L_x_135) ;  /* 0x0000000000180947 */ /* 0x000fea0000800000 */
[----:B------:R-:W-:Y:S01]  /*1fc0*/  IMAD.MOV.U32 R7, RZ, RZ, R16 ;  /* 0x000000ffff077224 */ /* 0x000fe200078e0010 */
[----:B------:R-:W-:Y:S01]  /*1fd0*/  MOV R5, 0x2020 ;  /* 0x0000202000057802 */ /* 0x000fe20000000f00 */
[----:B------:R-:W-:Y:S02]  /*1fe0*/  IMAD.MOV.U32 R6, RZ, RZ, R17 ;  /* 0x000000ffff067224 */ /* 0x000fe400078e0011 */
[----:B------:R-:W-:Y:S02]  /*1ff0*/  IMAD.MOV.U32 R9, RZ, RZ, R10 ;  /* 0x000000ffff097224 */ /* 0x000fe400078e000a */
[----:B------:R-:W-:-:S07]  /*2000*/  IMAD.MOV.U32 R8, RZ, RZ, R11 ;  /* 0x000000ffff087224 */ /* 0x000fce00078e000b */
[----:B------:R-:W-:Y:S05]  /*2010*/  CALL.REL.NOINC `($__internal_3_$__cuda_sm20_div_rn_f64_full) ;  /* 0x0000001400187944 */ /* 0x000fea0003c00000 */
.L_x_135:
[----:B------:R-:W-:Y:S05]  /*2020*/  BSYNC.RECONVERGENT B1 ;  /* 0x0000000000017941 */ /* 0x000fea0003800200 */
.L_x_134:
[----:B------:R-:W0:Y:S01]  /*2030*/  MUFU.RSQ64H R11, R7 ;  /* 0x00000007000b7308 */ /* 0x000e220000001c00 */
[----:B------:R-:W-:Y:S01]  /*2040*/  IADD3 R10, PT, PT, R7, -0x3500000, RZ ;  /* 0xfcb00000070a7810 */ /* 0x000fe20007ffe0ff */
[----:B------:R-:W-:Y:S01]  /*2050*/  IMAD.MOV.U32 R12, RZ, RZ, 0x0 ;  /* 0x00000000ff0c7424 */ /* 0x000fe200078e00ff */
[----:B------:R-:W-:Y:S01]  /*2060*/  BSSY.RECONVERGENT B1, `(.L_x_136) ;  /* 0x0000015000017945 */ /* 0x000fe20003800200 */
[----:B------:R-:W-:Y:S01]  /*2070*/  IMAD.MOV.U32 R13, RZ, RZ, 0x3fd80000 ;  /* 0x3fd80000ff0d7424 */ /* 0x000fe200078e00ff */
[----:B------:R-:W-:Y:S02]  /*2080*/  ISETP.GE.U32.AND P0, PT, R10, 0x7ca00000, PT ;  /* 0x7ca000000a00780c */ /* 0x000fe40003f06070 */
        /* <DEDUP_REMOVED lines=14> */
[----:B------:R-:W-:-:S07]  /*2170*/  MOV R10, 0x2190 ;  /* 0x00002190000a7802 */ /* 0x000fce0000000f00 */
[----:B------:R-:W-:Y:S05]  /*2180*/  CALL.REL.NOINC `($__internal_4_$__cuda_sm20_dsqrt_rn_f64_mediumpath_v1) ;  /* 0x0000001800447944 */ /* 0x000fea0003c00000 */
[----:B------:R-:W-:Y:S02]  /*2190*/  IMAD.MOV.U32 R16, RZ, RZ, R8 ;  /* 0x000000ffff107224 */ /* 0x000fe400078e0008 */
[----:B------:R-:W-:-:S07]  /*21a0*/  IMAD.MOV.U32 R17, RZ, RZ, R9 ;  /* 0x000000ffff117224 */ /* 0x000fce00078e0009 */
.L_x_137:
[----:B------:R-:W-:Y:S05]  /*21b0*/  BSYNC.RECONVERGENT B1 ;  /* 0x0000000000017941 */ /* 0x000fea0003800200 */
.L_x_136:
[----:B------:R-:W0:Y:S01]  /*21c0*/  LDC.64 R8, c[0x0][0x3e8] ;  /* 0x0000fa00ff087b82 */ /* 0x000e220000000a00 */
[----:B------:R-:W1:Y:S01]  /*21d0*/  LDCU UR5, c[0x0][0x3cc] ;  /* 0x00007980ff0577ac */ /* 0x000e620008000800 */
[----:B------:R-:W-:Y:S01]  /*21e0*/  IMAD R5, R4, UR4, R0 ;  /* 0x0000000404057c24 */ /* 0x000fe2000f8e0200 */
[----:B------:R-:W-:Y:S01]  /*21f0*/  MOV R6, 0x22969faa ;  /* 0x22969faa00067802 */ /* 0x000fe20000000f00 */
[----:B------:R-:W-:-:S06]  /*2200*/  IMAD.MOV.U32 R7, RZ, RZ, 0x404ca5dc ;  /* 0x404ca5dcff077424 */ /* 0x000fcc00078e00ff */
[----:B------:R-:W-:Y:S01]  /*2210*/  DFMA R16, R16, -R6, 90 ;  /* 0x405680001010742b */ /* 0x000fe20000000806 */
[----:B-1----:R-:W-:-:S04]  /*2220*/  IMAD R5, R5, UR5, RZ ;  /* 0x0000000505057c24 */ /* 0x002fc8000f8e02ff */
[----:B0-----:R-:W-:-:S05]  /*2230*/  IMAD.WIDE R8, R5, 0x8, R8 ;  /* 0x0000000805087825 */ /* 0x001fca00078e0208 */
[----:B------:R1:W-:Y:S01]  /*2240*/  STG.E.64 desc[UR6][R8.64], R16 ;  /* 0x0000001008007986 */ /* 0x0003e2000c101b06 */
[----:B------:R-:W-:Y:S05]  /*2250*/  BRA `(.L_x_138) ;  /* 0x0000000800687947 */ /* 0x000fea0003800000 */
.L_x_133:
[----:B------:R-:W0:Y:S01]  /*2260*/  LDCU.64 UR10, c[0x0][0x3b8] ;  /* 0x00007700ff0a77ac */ /* 0x000e220008000a00 */
[----:B------:R-:W-:Y:S02]  /*2270*/  DADD R16, R16, -R2 ;  /* 0x0000000010107229 */ /* 0x000fe40000000802 */
[C---:B------:R-:W-:Y:S01]  /*2280*/  DADD R18, R2.reuse, UR8 ;  /* 0x0000000802127e29 */ /* 0x040fe20008000000 */
[----:B------:R-:W1:Y:S05]  /*2290*/  LDCU.64 UR12, c[0x0][0x3a8] ;  /* 0x00007500ff0c77ac */ /* 0x000e6a0008000a00 */
[----:B------:R-:W-:-:S08]  /*22a0*/  DADD R16, -R2, R16 ;  /* 0x0000000002107229 */ /* 0x000fd00000000110 */
[----:B0-----:R-:W-:-:S08]  /*22b0*/  DADD R16, R16, UR10 ;  /* 0x0000000a10107e29 */ /* 0x001fd00008000000 */
[----:B-1----:R-:W-:-:S08]  /*22c0*/  DMUL R12, R16, UR12 ;  /* 0x0000000c100c7c28 */ /* 0x002fd00008000000 */
[----:B------:R-:W-:-:S08]  /*22d0*/  DFMA R12, R18, R18, -R12 ;  /* 0x00000012120c722b */ /* 0x000fd0000000080c */
[----:B------:R-:W-:-:S14]  /*22e0*/  DSETP.GEU.AND P0, PT, R12, RZ, PT ;  /* 0x000000ff0c00722a */ /* 0x000fdc0003f0e000 */
        /* <DEDUP_REMOVED lines=8> */
[----:B------:R-:W-:Y:S01]  /*2370*/  STG.E.64 desc[UR6][R2.64], RZ ;  /* 0x000000ff02007986 */ /* 0x000fe2000c101b06 */
[----:B--2---:R-:W-:-:S05]  /*2380*/  IMAD.WIDE R6, R5, 0x8, R6 ;  /* 0x0000000805067825 */ /* 0x004fca00078e0206 */
[----:B------:R-:W-:Y:S01]  /*2390*/  STG.E.64 desc[UR6][R6.64], RZ ;  /* 0x000000ff06007986 */ /* 0x000fe2000c101b06 */
[----:B---3--:R-:W-:-:S04]  /*23a0*/  IMAD.WIDE R8, R5, 0x4, R8 ;  /* 0x0000000405087825 */ /* 0x008fc800078e0208 */
[----:B------:R-:W-:-:S05]  /*23b0*/  IMAD.MOV.U32 R5, RZ, RZ, 0x1 ;  /* 0x00000001ff057424 */ /* 0x000fca00078e00ff */
[----:B------:R-:W-:Y:S01]  /*23c0*/  STG.E desc[UR6][R8.64], R5 ;  /* 0x0000000508007986 */ /* 0x000fe2000c101906 */
[----:B------:R-:W-:Y:S05]  /*23d0*/  EXIT ;  /* 0x000000000000794d */ /* 0x000fea0003800000 */
.L_x_139:
[----:B------:R-:W0:Y:S01]  /*23e0*/  MUFU.RSQ64H R3, R13 ;  /* 0x0000000d00037308 */ /* 0x000e220000001c00 */
[----:B------:R-:W-:Y:S01]  /*23f0*/  VIADD R2, R13, 0xfcb00000 ;  /* 0xfcb000000d027836 */ /* 0x000fe20000000000 */
[----:B------:R-:W-:Y:S01]  /*2400*/  MOV R9, 0x3fd80000 ;  /* 0x3fd8000000097802 */ /* 0x000fe20000000f00 */
[----:B------:R-:W-:Y:S01]  /*2410*/  IMAD.MOV.U32 R8, RZ, RZ, 0x0 ;  /* 0x00000000ff087424 */ /* 0x000fe200078e00ff */
[----:B------:R-:W-:Y:S02]  /*2420*/  BSSY.RECONVERGENT B1, `(.L_x_140) ;  /* 0x0000017000017945 */ /* 0x000fe40003800200 */
        /* <DEDUP_REMOVED lines=15> */
[----:B------:R-:W-:Y:S01]  /*2520*/  MOV R9, R7 ;  /* 0x0000000700097202 */ /* 0x000fe20000000f00 */
[----:B------:R-:W-:Y:S01]  /*2530*/  IMAD.MOV.U32 R13, RZ, RZ, R11 ;  /* 0x000000ffff0d7224 */ /* 0x000fe200078e000b */
[----:B------:R-:W-:Y:S01]  /*2540*/  MOV R10, 0x2570 ;  /* 0x00002570000a7802 */ /* 0x000fe20000000f00 */
[----:B------:R-:W-:-:S07]  /*2550*/  IMAD.MOV.U32 R5, RZ, RZ, R2 ;  /* 0x000000ffff057224 */ /* 0x000fce00078e0002 */
[----:B------:R-:W-:Y:S05]  /*2560*/  CALL.REL.NOINC `($__internal_4_$__cuda_sm20_dsqrt_rn_f64_mediumpath_v1) ;  /* 0x00000014004c7944 */ /* 0x000fea0003c00000 */
[----:B------:R-:W-:Y:S02]  /*2570*/  IMAD.MOV.U32 R16, RZ, RZ, R8 ;  /* 0x000000ffff107224 */ /* 0x000fe400078e0008 */
[----:B------:R-:W-:-:S07]  /*2580*/  IMAD.MOV.U32 R17, RZ, RZ, R9 ;  /* 0x000000ffff117224 */ /* 0x000fce00078e0009 */
.L_x_141:
[----:B------:R-:W-:Y:S05]  /*2590*/  BSYNC.RECONVERGENT B1 ;  /* 0x0000000000017941 */ /* 0x000fea0003800200 */
.L_x_140:
[----:B------:R-:W0:Y:S01]  /*25a0*/  LDCU UR5, c[0x0][0x3ac] ;  /* 0x00007580ff0577ac */ /* 0x000e220008000800 */
[----:B------:R-:W1:Y:S01]  /*25b0*/  LDC.64 R2, c[0x0][0x3a8] ;  /* 0x0000ea00ff027b82 */ /* 0x000e620000000a00 */
[----:B------:R-:W-:Y:S01]  /*25c0*/  IMAD.MOV.U32 R6, RZ, RZ, 0x1 ;  /* 0x00000001ff067424 */ /* 0x000fe200078e00ff */
[----:B------:R-:W-:Y:S01]  /*25d0*/  BSSY.RECONVERGENT B1, `(.L_x_142) ;  /* 0x0000018000017945 */ /* 0x000fe20003800200 */
[----:B0-----:R-:W1:Y:S04]  /*25e0*/  MUFU.RCP64H R7, UR5 ;  /* 0x0000000500077d08 */ /* 0x001e680008001800 */
[----:B-1----:R-:W-:-:S08]  /*25f0*/  DFMA R8, R6, -R2, 1 ;  /* 0x3ff000000608742b */ /* 0x002fd00000000802 */
[----:B------:R-:W-:-:S08]  /*2600*/  DFMA R8, R8, R8, R8 ;  /* 0x000000080808722b */ /* 0x000fd00000000008 */
[----:B------:R-:W-:Y:S02]  /*2610*/  DFMA R6, R6, R8, R6 ;  /* 0x000000080606722b */ /* 0x000fe40000000006 */
[----:B------:R-:W-:-:S06]  /*2620*/  DADD R8, -R18, R16 ;  /* 0x0000000012087229 */ /* 0x000fcc0000000110 */
[----:B------:R-:W-:-:S04]  /*2630*/  DFMA R10, R6, -R2, 1 ;  /* 0x3ff00000060a742b */ /* 0x000fc80000000802 */
[----:B------:R-:W-:-:S04]  /*2640*/  FSETP.GEU.AND P1, PT, |R9|, 6.5827683646048100446e-37, PT ;  /* 0x036000000900780b */ /* 0x000fc80003f2e200 */
        /* <DEDUP_REMOVED lines=8> */
[----:B------:R-:W-:Y:S01]  /*26d0*/  MOV R7, R8 ;  /* 0x0000000800077202 */ /* 0x000fe20000000f00 */
[----:B------:R-:W-:Y:S01]  /*26e0*/  IMAD.MOV.U32 R6, RZ, RZ, R9 ;  /* 0x000000ffff067224 */ /* 0x000fe200078e0009 */
[----:B------:R-:W-:Y:S01]  /*26f0*/  MOV R5, 0x2730 ;  /* 0x0000273000057802 */ /* 0x000fe20000000f00 */
[----:B0-----:R-:W-:Y:S02]  /*2700*/  IMAD.U32 R9, RZ, RZ, UR10 ;  /* 0x0000000aff097e24 */ /* 0x001fe4000f8e00ff */
[----:B------:R-:W-:-:S07]  /*2710*/  IMAD.U32 R8, RZ, RZ, UR11 ;  /* 0x0000000bff087e24 */ /* 0x000fce000f8e00ff */
[----:B------:R-:W-:Y:S05]  /*2720*/  CALL.REL.NOINC `($__internal_3_$__cuda_sm20_div_rn_f64_full) ;  /* 0x0000000c00547944 */ /* 0x000fea0003c00000 */
[----:B------:R-:W-:Y:S01]  /*2730*/  MOV R2, R6 ;  /* 0x0000000600027202 */ /* 0x000fe20000000f00 */
[----:B------:R-:W-:-:S07]  /*2740*/  IMAD.MOV.U32 R3, RZ, RZ, R7 ;  /* 0x000000ffff037224 */ /* 0x000fce00078e0007 */
.L_x_143:
[----:B------:R-:W-:Y:S05]  /*2750*/  BSYNC.RECONVERGENT B1 ;  /* 0x0000000000017941 */ /* 0x000fea0003800200 */
.L_x_142:
        /* <DEDUP_REMOVED lines=19> */
[----:B------:R-:W-:Y:S01]  /*2890*/  IMAD.MOV.U32 R7, RZ, RZ, R16 ;  /* 0x000000ffff077224 */ /* 0x000fe200078e0010 */
[----:B------:R-:W-:Y:S02]  /*28a0*/  MOV R6, R17 ;  /* 0x0000001100067202 */ /* 0x000fe40000000f00 */
[----:B------:R-:W-:Y:S01]  /*28b0*/  MOV R5, 0x28f0 ;  /* 0x000028f000057802 */ /* 0x000fe20000000f00 */
[----:B0-----:R-:W-:Y:S02]  /*28c0*/  IMAD.U32 R9, RZ, RZ, UR10 ;  /* 0x0000000aff097e24 */ /* 0x001fe4000f8e00ff */
[----:B------:R-:W-:-:S07]  /*28d0*/  IMAD.U32 R8, RZ, RZ, UR11 ;  /* 0x0000000bff087e24 */ /* 0x000fce000f8e00ff */
[----:B------:R-:W-:Y:S05]  /*28e0*/  CALL.REL.NOINC `($__internal_3_$__cuda_sm20_div_rn_f64_full) ;  /* 0x0000000800e47944 */ /* 0x000fea0003c00000 */
.L_x_145:
[----:B------:R-:W-:Y:S05]  /*28f0*/  BSYNC.RECONVERGENT B1 ;  /* 0x0000000000017941 */ /* 0x000fea0003800200 */
.L_x_144:
        /* <DEDUP_REMOVED lines=15> */
.L_x_147:
[----:B------:R-:W-:Y:S05]  /*29f0*/  BSYNC.RECONVERGENT B1 ;  /* 0x0000000000017941 */ /* 0x000fea0003800200 */
.L_x_146:
        /* <DEDUP_REMOVED lines=25> */
.L_x_148:
[----:B------:R-:W0:Y:S01]  /*2b90*/  LDC.64 R6, c[0x0][0x3e8] ;  /* 0x0000fa00ff067b82 */ /* 0x000e220000000a00 */
[----:B------:R-:W1:Y:S01]  /*2ba0*/  LDCU UR5, c[0x0][0x3cc] ;  /* 0x00007980ff0577ac */ /* 0x000e620008000800 */
[----:B------:R-:W-:Y:S01]  /*2bb0*/  IMAD R5, R4, UR4, R0 ;  /* 0x0000000404057c24 */ /* 0x000fe2000f8e0200 */
[----:B------:R-:W-:-:S03]  /*2bc0*/  DADD R2, -R2, 1 ;  /* 0x3ff0000002027429 */ /* 0x000fc60000000100 */
[----:B-1----:R-:W-:-:S04]  /*2bd0*/  IMAD R5, R5, UR5, RZ ;  /* 0x0000000505057c24 */ /* 0x002fc8000f8e02ff */
[----:B0-----:R-:W-:-:S05]  /*2be0*/  IMAD.WIDE R6, R5, 0x8, R6 ;  /* 0x0000000805067825 */ /* 0x001fca00078e0206 */
[----:B------:R0:W-:Y:S02]  /*2bf0*/  STG.E.64 desc[UR6][R6.64], RZ ;  /* 0x000000ff06007986 */ /* 0x0001e4000c101b06 */
.L_x_138:
[----:B------:R-:W-:Y:S05]  /*2c00*/  BSYNC.RECONVERGENT B0 ;  /* 0x0000000000007941 */ /* 0x000fea0003800200 */
.L_x_132:
[----:B------:R-:W2:Y:S02]  /*2c10*/  LDCU.128 UR12, c[0x0][0x380] ;  /* 0x00007000ff0c77ac */ /* 0x000ea40008000c00 */
[C---:B--2---:R-:W-:Y:S02]  /*2c20*/  DFMA R22, -R2.reuse, UR12, R22 ;  /* 0x0000000c02167c2b */ /* 0x044fe40008000116 */
[----:B------:R-:W-:-:S06]  /*2c30*/  DFMA R20, R2, UR14, -R20 ;  /* 0x0000000e02147c2b */ /* 0x000fcc0008000814 */
[----:B------:R-:W-:-:S06]  /*2c40*/  DSETP.NEU.AND P0, PT, R22, RZ, PT ;  /* 0x000000ff1600722a */ /* 0x000fcc0003f0d000 */
[----:B------:R-:W-:-:S14]  /*2c50*/  DSETP.NEU.OR P0, PT, R20, RZ, P0 ;  /* 0x000000ff1400722a */ /* 0x000fdc000070d400 */
[----:B------:R-:W2:Y:S02]  /*2c60*/  @!P0 LDC.64 R2, c[0x0][0x3e0] ;  /* 0x0000f800ff028b82 */ /* 0x000ea40000000a00 */
[----:B--2---:R-:W-:-:S05]  /*2c70*/  @!P0 IMAD.WIDE R2, R5, 0x8, R2 ;  /* 0x0000000805028825 */ /* 0x004fca00078e0202 */
[----:B------:R2:W-:Y:S01]  /*2c80*/  @!P0 STG.E.64 desc[UR6][R2.64], RZ ;  /* 0x000000ff02008986 */ /* 0x0005e2000c101b06 */
[----:B------:R-:W-:Y:S05]  /*2c90*/  @!P0 EXIT ;  /* 0x000000000000894d */ /* 0x000fea0003800000 */
[----:B------:R-:W-:Y:S01]  /*2ca0*/  DADD R10, -RZ, |R22| ;  /* 0x00000000ff0a7229 */ /* 0x000fe20000000516 */
[----:B0-----:R-:W-:Y:S01]  /*2cb0*/  MOV R6, 0x1 ;  /* 0x0000000100067802 */ /* 0x001fe20000000f00 */
[--C-:B------:R-:W-:Y:S01]  /*2cc0*/  DADD R12, -RZ, |R20|.reuse ;  /* 0x00000000ff0c7229 */ /* 0x100fe20000000514 */
[----:B------:R-:W-:Y:S01]  /*2cd0*/  BSSY.RECONVERGENT B0, `(.L_x_149) ;  /* 0x0000019000007945 */ /* 0x000fe20003800200 */
[----:B------:R-:W-:-:S08]  /*2ce0*/  DSETP.GT.AND P1, PT, |R22|, |R20|, PT ;  /* 0x400000141600722a */ /* 0x000fd00003f24200 */
[----:B--2---:R-:W-:Y:S02]  /*2cf0*/  FSEL R3, R11, R13, P1 ;  /* 0x0000000d0b037208 */ /* 0x004fe40000800000 */
[----:B------:R-:W-:Y:S02]  /*2d00*/  FSEL R2, R10, R12, P1 ;  /* 0x0000000c0a027208 */ /* 0x000fe40000800000 */
[----:B------:R-:W1:Y:S01]  /*2d10*/  MUFU.RCP64H R7, R3 ;  /* 0x0000000300077308 */ /* 0x000e620000001800 */
[----:B------:R-:W-:Y:S02]  /*2d20*/  FSEL R12, R12, R10, P1 ;  /* 0x0000000a0c0c7208 */ /* 0x000fe40000800000 */
[----:B------:R-:W-:-:S04]  /*2d30*/  FSEL R13, R13, R11, P1 ;  /* 0x0000000b0d0d7208 */ /* 0x000fc80000800000 */
[----:B------:R-:W-:Y:S01]  /*2d40*/  FSETP.GEU.AND P2, PT, |R13|, 6.5827683646048100446e-37, PT ;  /* 0x036000000d00780b */ /* 0x000fe20003f4e200 */
[----:B-1----:R-:W-:-:S08]  /*2d50*/  DFMA R8, -R2, R6, 1 ;  /* 0x3ff000000208742b */ /* 0x002fd00000000106 */
        /* <DEDUP_REMOVED lines=11> */
[----:B------:R-:W-:Y:S01]  /*2e10*/  MOV R8, R3 ;  /* 0x0000000300087202 */ /* 0x000fe20000000f00 */
[----:B------:R-:W-:Y:S01]  /*2e20*/  IMAD.MOV.U32 R6, RZ, RZ, R13 ;  /* 0x000000ffff067224 */ /* 0x000fe200078e000d */
[----:B------:R-:W-:Y:S01]  /*2e30*/  MOV R5, 0x2e60 ;  /* 0x00002e6000057802 */ /* 0x000fe20000000f00 */
[----:B------:R-:W-:-:S07]  /*2e40*/  IMAD.MOV.U32 R9, RZ, RZ, R2 ;  /* 0x000000ffff097224 */ /* 0x000fce00078e0002 */
[----:B------:R-:W-:Y:S05]  /*2e50*/  CALL.REL.NOINC `($__internal_3_$__cuda_sm20_div_rn_f64_full) ;  /* 0x0000000400887944 */ /* 0x000fea0003c00000 */
.L_x_150:
[----:B------:R-:W-:Y:S05]  /*2e60*/  BSYNC.RECONVERGENT B0 ;  /* 0x0000000000007941 */ /* 0x000fea0003800200 */
.L_x_149:
        /* <DEDUP_REMOVED lines=65> */
[----:B------:R-:W-:Y:S01]  /*3280*/  DMUL R10, R8, R10 ;  /* 0x0000000a080a7228 */ /* 0x000fe20000000000 */
[----:B------:R-:W-:Y:S01]  /*3290*/  @!P1 IMAD.MOV.U32 R8, RZ, RZ, 0x54442d18 ;  /* 0x54442d18ff089424 */ /* 0x000fe200078e00ff */
[----:B------:R-:W-:-:S06]  /*32a0*/  @!P1 MOV R9, 0x400921fb ;  /* 0x400921fb00099802 */ /* 0x000fcc0000000f00 */
[----:B------:R-:W-:-:S08]  /*32b0*/  DFMA R10, R10, R6, R6 ;  /* 0x000000060a0a722b */ /* 0x000fd00000000006 */
        /* <DEDUP_REMOVED lines=8> */
[----:B------:R-:W-:Y:S02]  /*3340*/  @!P1 FSEL R7, R9, R11, !P0 ;  /* 0x0000000b09079208 */ /* 0x000fe40004000000 */
[----:B------:R-:W-:Y:S01]  /*3350*/  @!P1 FSEL R6, R8, R10, !P0 ;  /* 0x0000000a08069208 */ /* 0x000fe20004000000 */
[C-C-:B------:R-:W-:Y:S01]  /*3360*/  @P3 DSETP.NEU.AND P1, PT, |R20|.reuse, |R22|.reuse, PT ;  /* 0x400000161400322a */ /* 0x140fe20003f2d200 */
[----:B------:R-:W-:Y:S01]  /*3370*/  @P3 MOV R11, 0x4002d97c ;  /* 0x4002d97c000b3802 */ /* 0x000fe20000000f00 */
[----:B------:R-:W-:Y:S01]  /*3380*/  DADD R20, |R20|, |R22| ;  /* 0x0000000014147229 */ /* 0x000fe20000000616 */
[----:B------:R-:W-:-:S02]  /*3390*/  @!P3 FSEL R9, RZ, 2.1426990032196044922, P0 ;  /* 0x400921fbff09b808 */ /* 0x000fc40000000000 */
[----:B------:R-:W-:Y:S02]  /*33a0*/  @P3 FSEL R11, R11, 1.8213495016098022461, !P0 ;  /* 0x3fe921fb0b0b3808 */ /* 0x000fe40004000000 */
[----:B------:R-:W-:Y:S02]  /*33b0*/  @P3 FSEL R5, R5, R6, !P1 ;  /* 0x0000000605053208 */ /* 0x000fe40004800000 */
[----:B------:R-:W-:Y:S02]  /*33c0*/  @P3 FSEL R6, R11, R7, !P1 ;  /* 0x000000070b063208 */ /* 0x000fe40004800000 */
[----:B------:R-:W-:Y:S01]  /*33d0*/  @!P3 FSEL R8, RZ, 3.37028055040000000000e+12, P0 ;  /* 0x54442d18ff08b808 */ /* 0x000fe20000000000 */
[----:B------:R-:W-:Y:S01]  /*33e0*/  DSETP.NAN.AND P0, PT, R20, R20, PT ;  /* 0x000000141400722a */ /* 0x000fe20003f08000 */
[----:B------:R-:W-:Y:S02]  /*33f0*/  @P3 IMAD.MOV.U32 R8, RZ, RZ, R5 ;  /* 0x000000ffff083224 */ /* 0x000fe400078e0005 */
[----:B------:R-:W-:-:S02]  /*3400*/  @P3 IMAD.MOV.U32 R9, RZ, RZ, R6 ;  /* 0x000000ffff093224 */ /* 0x000fc400078e0006 */
[----:B0-----:R-:W-:Y:S01]  /*3410*/  IMAD R5, R0, UR5, RZ ;  /* 0x0000000500057c24 */ /* 0x001fe2000f8e02ff */
[----:B------:R-:W-:Y:S02]  /*3420*/  FSEL R8, R20, R8, P0 ;  /* 0x0000000814087208 */ /* 0x000fe40000000000 */
[----:B------:R-:W-:Y:S01]  /*3430*/  LOP3.LUT R23, R9, 0x80000000, R23, 0xb8, !PT ;  /* 0x8000000009177812 */ /* 0x000fe200078eb817 */
[----:B-1----:R-:W-:-:S03]  /*3440*/  IMAD.WIDE R2, R5, 0x8, R2 ;  /* 0x0000000805027825 */ /* 0x002fc600078e0202 */
[----:B------:R-:W-:-:S05]  /*3450*/  FSEL R9, R21, R23, P0 ;  /* 0x0000001715097208 */ /* 0x000fca0000000000 */
[----:B------:R-:W-:Y:S01]  /*3460*/  STG.E.64 desc[UR6][R2.64], R8 ;  /* 0x0000000802007986 */ /* 0x000fe2000c101b06 */
[----:B------:R-:W-:Y:S05]  /*3470*/  EXIT ;  /* 0x000000000000794d */ /* 0x000fea0003800000 */
        .weak           $__internal_3_$__cuda_sm20_div_rn_f64_full
        .type           $__internal_3_$__cuda_sm20_div_rn_f64_full,@function
        .size           $__internal_3_$__cuda_sm20_div_rn_f64_full,($__internal_4_$__cuda_sm20_dsqrt_rn_f64_mediumpath_v1 - $__internal_3_$__cuda_sm20_div_rn_f64_full)
$__internal_3_$__cuda_sm20_div_rn_f64_full:
[----:B------:R-:W-:Y:S01]  /*3480*/  MOV R15, R6 ;  /* 0x00000006000f7202 */ /* 0x000fe20000000f00 */
[----:B------:R-:W-:Y:S01]  /*3490*/  IMAD.MOV.U32 R11, RZ, RZ, R8 ;  /* 0x000000ffff0b7224 */ /* 0x000fe200078e0008 */
[C---:B------:R-:W-:Y:S01]  /*34a0*/  FSETP.GEU.AND P0, PT, |R8|.reuse, 1.469367938527859385e-39, PT ;  /* 0x001000000800780b */ /* 0x040fe20003f0e200 */
[----:B------:R-:W-:Y:S01]  /*34b0*/  IMAD.MOV.U32 R10, RZ, RZ, R9 ;  /* 0x000000ffff0a7224 */ /* 0x000fe200078e0009 */
[C---:B------:R-:W-:Y:S01]  /*34c0*/  FSETP.GEU.AND P3, PT, |R15|.reuse, 1.469367938527859385e-39, PT ;  /* 0x001000000f00780b */ /* 0x040fe20003f6e200 */
[----:B------:R-:W-:Y:S01]  /*34d0*/  IMAD.MOV.U32 R14, RZ, RZ, R7 ;  /* 0x000000ffff0e7224 */ /* 0x000fe200078e0007 */
[----:B------:R-:W-:Y:S01]  /*34e0*/  LOP3.LUT R12, R8, 0x800fffff, RZ, 0xc0, !PT ;  /* 0x800fffff080c7812 */ /* 0x000fe200078ec0ff */
[----:B------:R-:W-:Y:S01]  /*34f0*/  IMAD.MOV.U32 R26, RZ, RZ, 0x1 ;  /* 0x00000001ff1a7424 */ /* 0x000fe200078e00ff */
[----:B------:R-:W-:Y:S01]  /*3500*/  LOP3.LUT R6, R15, 0x7ff00000, RZ, 0xc0, !PT ;  /* 0x7ff000000f067812 */ /* 0x000fe200078ec0ff */
[----:B------:R-:W-:Y:S01]  /*3510*/  BSSY.RECONVERGENT B2, `(.L_x_151) ;  /* 0x0000053000027945 */ /* 0x000fe20003800200 */
[----:B------:R-:W-:Y:S01]  /*3520*/  LOP3.LUT R13, R12, 0x3ff00000, RZ, 0xfc, !PT ;  /* 0x3ff000000c0d7812 */ /* 0x000fe200078efcff */
[----:B------:R-:W-:Y:S01]  /*3530*/  IMAD.MOV.U32 R12, RZ, RZ, R9 ;  /* 0x000000ffff0c7224 */ /* 0x000fe200078e0009 */
[----:B------:R-:W-:-:S02]  /*3540*/  LOP3.LUT R25, R8, 0x7ff00000, RZ, 0xc0, !PT ;  /* 0x7ff0000008197812 */ /* 0x000fc400078ec0ff */
[----:B------:R-:W-:Y:S01]  /*3550*/  MOV R24, R6 ;  /* 0x0000000600187202 */ /* 0x000fe20000000f00 */
[----:B------:R-:W-:Y:S01]  /*3560*/  @!P0 DMUL R12, R10, 8.98846567431157953865e+307 ;  /* 0x7fe000000a0c8828 */ /* 0x000fe20000000000 */
[----:B------:R-:W-:Y:S01]  /*3570*/  ISETP.GE.U32.AND P2, PT, R6, R25, PT ;  /* 0x000000190600720c */ /* 0x000fe20003f46070 */
[----:B------:R-:W-:Y:S01]  /*3580*/  @!P3 IMAD.MOV.U32 R28, RZ, RZ, RZ ;  /* 0x000000ffff1cb224 */ /* 0x000fe200078e00ff */
[----:B------:R-:W-:-:S03]  /*3590*/  @!P3 LOP3.LUT R7, R11, 0x7ff00000, RZ, 0xc0, !PT ;  /* 0x7ff000000b07b812 */ /* 0x000fc600078ec0ff */
[----:B------:R-:W0:Y:S01]  /*35a0*/  MUFU.RCP64H R27, R13 ;  /* 0x0000000d001b7308 */ /* 0x000e220000001800 */
[----:B------:R-:W-:Y:S02]  /*35b0*/  @!P3 ISETP.GE.U32.AND P4, PT, R6, R7, PT ;  /* 0x000000070600b20c */ /* 0x000fe40003f86070 */
[----:B------:R-:W-:Y:S02]  /*35c0*/  MOV R7, 0x1ca00000 ;  /* 0x1ca0000000077802 */ /* 0x000fe40000000f00 */
[----:B------:R-:W-:Y:S02]  /*35d0*/  @!P0 LOP3.LUT R25, R13, 0x7ff00000, RZ, 0xc0, !PT ;  /* 0x7ff000000d198812 */ /* 0x000fe400078ec0ff */
[C---:B------:R-:W-:Y:S02]  /*35e0*/  @!P3 SEL R8, R7.reuse, 0x63400000, !P4 ;  /* 0x634000000708b807 */ /* 0x040fe40006000000 */
[----:B------:R-:W-:Y:S02]  /*35f0*/  SEL R9, R7, 0x63400000, !P2 ;  /* 0x6340000007097807 */ /* 0x000fe40005000000 */
[----:B------:R-:W-:-:S02]  /*3600*/  @!P3 LOP3.LUT R8, R8, 0x80000000, R15, 0xf8, !PT ;  /* 0x800000000808b812 */ /* 0x000fc400078ef80f */
[----:B------:R-:W-:Y:S02]  /*3610*/  LOP3.LUT R9, R9, 0x800fffff, R15, 0xf8, !PT ;  /* 0x800fffff09097812 */ /* 0x000fe400078ef80f */
[----:B------:R-:W-:Y:S01]  /*3620*/  @!P3 LOP3.LUT R29, R8, 0x100000, RZ, 0xfc, !PT ;  /* 0x00100000081db812 */ /* 0x000fe200078efcff */
[----:B------:R-:W-:-:S06]  /*3630*/  IMAD.MOV.U32 R8, RZ, RZ, R14 ;  /* 0x000000ffff087224 */ /* 0x000fcc00078e000e */
[----:B------:R-:W-:Y:S02]  /*3640*/  @!P3 DFMA R8, R8, 2, -R28 ;  /* 0x400000000808b82b */ /* 0x000fe4000000081c */
[----:B0-----:R-:W-:-:S08]  /*3650*/  DFMA R28, R26, -R12, 1 ;  /* 0x3ff000001a1c742b */ /* 0x001fd0000000080c */
[----:B------:R-:W-:Y:S01]  /*3660*/  DFMA R28, R28, R28, R28 ;  /* 0x0000001c1c1c722b */ /* 0x000fe2000000001c */
[----:B------:R-:W-:-:S07]  /*3670*/  @!P3 LOP3.LUT R24, R9, 0x7ff00000, RZ, 0xc0, !PT ;  /* 0x7ff000000918b812 */ /* 0x000fce00078ec0ff */
[----:B------:R-:W-:-:S08]  /*3680*/  DFMA R26, R26, R28, R26 ;  /* 0x0000001c1a1a722b */ /* 0x000fd0000000001a */
[----:B------:R-:W-:-:S08]  /*3690*/  DFMA R30, R26, -R12, 1 ;  /* 0x3ff000001a1e742b */ /* 0x000fd0000000080c */
[----:B------:R-:W-:-:S08]  /*36a0*/  DFMA R30, R26, R30, R26 ;  /* 0x0000001e1a1e722b */ /* 0x000fd0000000001a */
[----:B------:R-:W-:-:S08]  /*36b0*/  DMUL R26, R30, R8 ;  /* 0x000000081e1a7228 */ /* 0x000fd00000000000 */
[----:B------:R-:W-:-:S08]  /*36c0*/  DFMA R28, R26, -R12, R8 ;  /* 0x8000000c1a1c722b */ /* 0x000fd00000000008 */
[----:B------:R-:W-:Y:S01]  /*36d0*/  DFMA R28, R30, R28, R26 ;  /* 0x0000001c1e1c722b */ /* 0x000fe2000000001a */
[----:B------:R-:W-:-:S05]  /*36e0*/  VIADD R26, R24, 0xffffffff ;  /* 0xffffffff181a7836 */ /* 0x000fca0000000000 */
[----:B------:R-:W-:Y:S01]  /*36f0*/  ISETP.GT.U32.AND P0, PT, R26, 0x7feffffe, PT ;  /* 0x7feffffe1a00780c */ /* 0x000fe20003f04070 */
[----:B------:R-:W-:-:S05]  /*3700*/  VIADD R26, R25, 0xffffffff ;  /* 0xffffffff191a7836 */ /* 0x000fca0000000000 */
[----:B------:R-:W-:-:S13]  /*3710*/  ISETP.GT.U32.OR P0, PT, R26, 0x7feffffe, P0 ;  /* 0x7feffffe1a00780c */ /* 0x000fda0000704470 */
[----:B------:R-:W-:Y:S05]  /*3720*/  @P0 BRA `(.L_x_152) ;  /* 0x0000000000700947 */ /* 0x000fea0003800000 */
[----:B------:R-:W-:-:S04]  /*3730*/  LOP3.LUT R14, R11, 0x7ff00000, RZ, 0xc0, !PT ;  /* 0x7ff000000b0e7812 */ /* 0x000fc800078ec0ff */
[CC--:B------:R-:W-:Y:S02]  /*3740*/  VIADDMNMX R15, R6.reuse, -R14.reuse, 0xb9600000, !PT ;  /* 0xb9600000060f7446 */ /* 0x0c0fe4000780090e */
[----:B------:R-:W-:Y:S01]  /*3750*/  ISETP.GE.U32.AND P0, PT, R6, R14, PT ;  /* 0x0000000e0600720c */ /* 0x000fe20003f06070 */
[----:B------:R-:W-:Y:S01]  /*3760*/  IMAD.MOV.U32 R14, RZ, RZ, RZ ;  /* 0x000000ffff0e7224 */ /* 0x000fe200078e00ff */
[----:B------:R-:W-:Y:S02]  /*3770*/  VIMNMX R15, PT, PT, R15, 0x46a00000, PT ;  /* 0x46a000000f0f7848 */ /* 0x000fe40003fe0100 */
[----:B------:R-:W-:-:S05]  /*3780*/  SEL R7, R7, 0x63400000, !P0 ;  /* 0x6340000007077807 */ /* 0x000fca0004000000 */
[----:B------:R-:W-:-:S05]  /*3790*/  IMAD.IADD R7, R15, 0x1, -R7 ;  /* 0x000000010f077824 */ /* 0x000fca00078e0a07 */
[----:B------:R-:W-:-:S06]  /*37a0*/  IADD3 R15, PT, PT, R7, 0x7fe00000, RZ ;  /* 0x7fe00000070f7810 */ /* 0x000fcc0007ffe0ff */
        /* <DEDUP_REMOVED lines=17> */
[----:B------:R-:W-:-:S03]  /*38c0*/  FSEL R27, R10, R27, !P0 ;  /* 0x0000001b0a1b7208 */ /* 0x000fc60004000000 */
[----:B------:R-:W-:Y:S01]  /*38d0*/  IMAD.MOV.U32 R26, RZ, RZ, R6 ;  /* 0x000000ffff1a7224 */ /* 0x000fe200078e0006 */
[----:B------:R-:W-:Y:S06]  /*38e0*/  BRA `(.L_x_153) ;  /* 0x0000000000547947 */ /* 0x000fec0003800000 */
.L_x_152:
        /* <DEDUP_REMOVED lines=11> */
[----:B------:R-:W-:Y:S02]  /*39a0*/  @P0 LOP3.LUT R6, R27, 0x7ff00000, RZ, 0xfc, !PT ;  /* 0x7ff000001b060812 */ /* 0x000fe400078efcff */
[----:B------:R-:W-:Y:S01]  /*39b0*/  @!P0 MOV R26, RZ ;  /* 0x000000ff001a8202 */ /* 0x000fe20000000f00 */
[----:B------:R-:W-:Y:S02]  /*39c0*/  @P0 IMAD.MOV.U32 R26, RZ, RZ, RZ ;  /* 0x000000ffff1a0224 */ /* 0x000fe400078e00ff */
[----:B------:R-:W-:Y:S01]  /*39d0*/  @P0 IMAD.MOV.U32 R27, RZ, RZ, R6 ;  /* 0x000000ffff1b0224 */ /* 0x000fe200078e0006 */
[----:B------:R-:W-:Y:S06]  /*39e0*/  BRA `(.L_x_153) ;  /* 0x0000000000147947 */ /* 0x000fec0003800000 */
.L_x_155:
[----:B------:R-:W-:Y:S01]  /*39f0*/  LOP3.LUT R27, R11, 0x80000, RZ, 0xfc, !PT ;  /* 0x000800000b1b7812 */ /* 0x000fe200078efcff */
[----:B------:R-:W-:Y:S01]  /*3a00*/  IMAD.MOV.U32 R26, RZ, RZ, R10 ;  /* 0x000000ffff1a7224 */ /* 0x000fe200078e000a */
[----:B------:R-:W-:Y:S06]  /*3a10*/  BRA `(.L_x_153) ;  /* 0x0000000000087947 */ /* 0x000fec0003800000 */
.L_x_154:
[----:B------:R-:W-:Y:S02]  /*3a20*/  LOP3.LUT R27, R15, 0x80000, RZ, 0xfc, !PT ;  /* 0x000800000f1b7812 */ /* 0x000fe400078efcff */
[----:B------:R-:W-:-:S07]  /*3a30*/  MOV R26, R14 ;  /* 0x0000000e001a7202 */ /* 0x000fce0000000f00 */
.L_x_153:
[----:B------:R-:W-:Y:S05]  /*3a40*/  BSYNC.RECONVERGENT B2 ;  /* 0x0000000000027941 */ /* 0x000fea0003800200 */
.L_x_151:
[----:B------:R-:W-:Y:S02]  /*3a50*/  HFMA2 R9, -RZ, RZ, 0, 0 ;  /* 0x00000000ff097431 */ /* 0x000fe400000001ff */
[----:B------:R-:W-:Y:S02]  /*3a60*/  IMAD.MOV.U32 R8, RZ, RZ, R5 ;  /* 0x000000ffff087224 */ /* 0x000fe400078e0005 */
[----:B------:R-:W-:Y:S02]  /*3a70*/  IMAD.MOV.U32 R6, RZ, RZ, R26 ;  /* 0x000000ffff067224 */ /* 0x000fe400078e001a */
[----:B------:R-:W-:Y:S01]  /*3a80*/  IMAD.MOV.U32 R7, RZ, RZ, R27 ;  /* 0x000000ffff077224 */ /* 0x000fe200078e001b */
[----:B------:R-:W-:Y:S06]  /*3a90*/  RET.REL.NODEC R8 `(_Z13sinx2s_kernelddddddddiiiiPdS_S_S_Pi) ;  /* 0xffffffc408587950 */ /* 0x000fec0003c3ffff */
        .weak           $__internal_4_$__cuda_sm20_dsqrt_rn_f64_mediumpath_v1
        .type           $__internal_4_$__cuda_sm20_dsqrt_rn_f64_mediumpath_v1,@function
        .size           $__internal_4_$__cuda_sm20_dsqrt_rn_f64_mediumpath_v1,(.L_x_167 - $__internal_4_$__cuda_sm20_dsqrt_rn_f64_mediumpath_v1)
$__internal_4_$__cuda_sm20_dsqrt_rn_f64_mediumpath_v1:
[----:B------:R-:W-:Y:S01]  /*3aa0*/  ISETP.GE.U32.AND P0, PT, R5, -0x3400000, PT ;  /* 0xfcc000000500780c */ /* 0x000fe20003f06070 */
[----:B------:R-:W-:Y:S01]  /*3ab0*/  BSSY.RECONVERGENT B2, `(.L_x_156) ;  /* 0x0000024000027945 */ /* 0x000fe20003800200 */
[----:B------:R-:W-:-:S11]  /*3ac0*/  IMAD.MOV.U32 R7, RZ, RZ, R17 ;  /* 0x000000ffff077224 */ /* 0x000fd600078e0011 */
        /* <DEDUP_REMOVED lines=9> */
.L_x_157:
[----:B------:R-:W-:-:S14]  /*3b60*/  DSETP.NE.AND P0, PT, R6, RZ, PT ;  /* 0x000000ff0600722a */ /* 0x000fdc0003f05000 */
[----:B------:R-:W-:Y:S05]  /*3b70*/  @!P0 BRA `(.L_x_159) ;  /* 0x0000000000588947 */ /* 0x000fea0003800000 */
[----:B------:R-:W-:-:S13]  /*3b80*/  ISETP.GE.AND P0, PT, R7, RZ, PT ;  /* 0x000000ff0700720c */ /* 0x000fda0003f06270 */
[----:B------:R-:W-:Y:S01]  /*3b90*/  @!P0 IMAD.MOV.U32 R8, RZ, RZ, 0x0 ;  /* 0x00000000ff088424 */ /* 0x000fe200078e00ff */
[----:B------:R-:W-:Y:S01]  /*3ba0*/  @!P0 MOV R9, 0xfff80000 ;  /* 0xfff8000000098802 */ /* 0x000fe20000000f00 */
[----:B------:R-:W-:Y:S06]  /*3bb0*/  @!P0 BRA `(.L_x_158) ;  /* 0x00000000004c8947 */ /* 0x000fec0003800000 */
[----:B------:R-:W-:-:S13]  /*3bc0*/  ISETP.GT.AND P0, PT, R7, 0x7fefffff, PT ;  /* 0x7fefffff0700780c */ /* 0x000fda0003f04270 */
[----:B------:R-:W-:Y:S05]  /*3bd0*/  @P0 BRA `(.L_x_159) ;  /* 0x0000000000400947 */ /* 0x000fea0003800000 */
[----:B------:R-:W-:Y:S01]  /*3be0*/  DMUL R6, R6, 8.11296384146066816958e+31 ;  /* 0x4690000006067828 */ /* 0x000fe20000000000 */
[----:B------:R-:W-:Y:S02]  /*3bf0*/  IMAD.MOV.U32 R8, RZ, RZ, RZ ;  /* 0x000000ffff087224 */ /* 0x000fe400078e00ff */
[----:B------:R-:W-:Y:S02]  /*3c00*/  IMAD.MOV.U32 R14, RZ, RZ, 0x0 ;  /* 0x00000000ff0e7424 */ /* 0x000fe400078e00ff */
[----:B------:R-:W-:Y:S01]  /*3c10*/  IMAD.MOV.U32 R15, RZ, RZ, 0x3fd80000 ;  /* 0x3fd80000ff0f7424 */ /* 0x000fe200078e00ff */
[----:B------:R-:W0:Y:S02]  /*3c20*/  MUFU.RSQ64H R9, R7 ;  /* 0x0000000700097308 */ /* 0x000e240000001c00 */
[----:B0-----:R-:W-:-:S08]  /*3c30*/  DMUL R12, R8, R8 ;  /* 0x00000008080c7228 */ /* 0x001fd00000000000 */
[----:B------:R-:W-:-:S08]  /*3c40*/  DFMA R12, R6, -R12, 1 ;  /* 0x3ff00000060c742b */ /* 0x000fd0000000080c */
[----:B------:R-:W-:Y:S02]  /*3c50*/  DFMA R14, R12, R14, 0.5 ;  /* 0x3fe000000c0e742b */ /* 0x000fe4000000000e */
[----:B------:R-:W-:-:S08]  /*3c60*/  DMUL R12, R8, R12 ;  /* 0x0000000c080c7228 */ /* 0x000fd00000000000 */
[----:B------:R-:W-:-:S08]  /*3c70*/  DFMA R12, R14, R12, R8 ;  /* 0x0000000c0e0c722b */ /* 0x000fd00000000008 */
[----:B------:R-:W-:Y:S02]  /*3c80*/  DMUL R8, R6, R12 ;  /* 0x0000000c06087228 */ /* 0x000fe40000000000 */
[----:B------:R-:W-:-:S06]  /*3c90*/  IADD3 R13, PT, PT, R13, -0x100000, RZ ;  /* 0xfff000000d0d7810 */ /* 0x000fcc0007ffe0ff */
[----:B------:R-:W-:-:S08]  /*3ca0*/  DFMA R14, R8, -R8, R6 ;  /* 0x80000008080e722b */ /* 0x000fd00000000006 */
[----:B------:R-:W-:-:S10]  /*3cb0*/  DFMA R8, R12, R14, R8 ;  /* 0x0000000e0c08722b */ /* 0x000fd40000000008 */
[----:B------:R-:W-:Y:S01]  /*3cc0*/  VIADD R9, R9, 0xfcb00000 ;  /* 0xfcb0000009097836 */ /* 0x000fe20000000000 */
[----:B------:R-:W-:Y:S06]  /*3cd0*/  BRA `(.L_x_158) ;  /* 0x0000000000047947 */ /* 0x000fec0003800000 */
.L_x_159:
[----:B------:R-:W-:-:S11]  /*3ce0*/  DADD R8, R6, R6 ;  /* 0x0000000006087229 */ /* 0x000fd60000000006 */
.L_x_158:
[----:B------:R-:W-:Y:S05]  /*3cf0*/  BSYNC.RECONVERGENT B2 ;  /* 0x0000000000027941 */ /* 0x000fea0003800200 */
.L_x_156:
[----:B------:R-:W-:-:S04]  /*3d00*/  IMAD.MOV.U32 R11, RZ, RZ, 0x0 ;  /* 0x00000000ff0b7424 */ /* 0x000fc800078e00ff */
[----:B------:R-:W-:Y:S05]  /*3d10*/  RET.REL.NODEC R10 `(_Z13sinx2s_kernelddddddddiiiiPdS_S_S_Pi) ;  /* 0xffffffc00ab87950 */ /* 0x000fea0003c3ffff */
.L_x_160:
        /* <DEDUP_REMOVED lines=14> */
.L_x_167:


//--------------------- .nv.global.init           --------------------------
	.section	.nv.global.init,"aw",@progbits
	.align	16
.nv.global.init:
	.type		__cudart_sin_cos_coeffs,@object
	.size		__cudart_sin_cos_coeffs,(__cudart_i2opi_d - __cudart_sin_cos_coeffs)
__cudart_sin_cos_coeffs:
        /*0000*/ 	.byte	0x46, 0xd2, 0xb0, 0x2c, 0xf1, 0xe5, 0x5a, 0xbe, 0x92, 0xe3, 0xac, 0x69, 0xe3, 0x1d, 0xc7, 0x3e
        /*0010*/ 	.byte	0xa1, 0x62, 0xdb, 0x19, 0xa0, 0x01, 0x2a, 0xbf, 0x18, 0x08, 0x11, 0x11, 0x11, 0x11, 0x81, 0x3f
        /*0020*/ 	.byte	0x54, 0x55, 0x55, 0x55, 0x55, 0x55, 0xc5, 0xbf, 0x00, 0x00, 0x00, 0x00, 0x00, 0x00, 0x00, 0x00
        /*0030*/ 	.byte	0x00, 0x00, 0x00, 0x00, 0x00, 0x00, 0x00, 0x00, 0x64, 0x81, 0xfd, 0x20, 0x83, 0xff, 0xa8, 0xbd
        /*0040*/ 	.byte	0x28, 0x85, 0xef, 0xc1, 0xa7, 0xee, 0x21, 0x3e, 0xd9, 0xe6, 0x06, 0x8e, 0x4f, 0x7e, 0x92, 0xbe
        /*0050*/ 	.byte	0xe9, 0xbc, 0xdd, 0x19, 0xa0, 0x01, 0xfa, 0x3e, 0x47, 0x5d, 0xc1, 0x16, 0x6c, 0xc1, 0x56, 0xbf
        /*0060*/ 	.byte	0x51, 0x55, 0x55, 0x55, 0x55, 0x55, 0xa5, 0x3f, 0x00, 0x00, 0x00, 0x00, 0x00, 0x00, 0xe0, 0xbf
        /*0070*/ 	.byte	0x00, 0x00, 0x00, 0x00, 0x00, 0x00, 0xf0, 0x3f, 0x00, 0x00, 0x00, 0x00, 0x00, 0x00, 0x00, 0x00
	.type		__cudart_i2opi_d,@object
	.size		__cudart_i2opi_d,(.L_0 - __cudart_i2opi_d)
__cudart_i2opi_d:
        /* <DEDUP_REMOVED lines=9> */
.L_0:


//--------------------- .nv.shared.reserved.0     --------------------------
	.section	.nv.shared.reserved.0,"aw",@nobits
	.weak		__nv_reservedSMEM_offset_0_alias
	.size		__nv_reservedSMEM_offset_0_alias, 0, 64
	.other		__nv_reservedSMEM_offset_0_alias,@"STO_CUDA_RESERVED_SHARED STV_DEFAULT"
__nv_reservedSMEM_offset_0_alias:
	.zero		0
	.zero		64


//--------------------- .nv.constant0._Z13coord_convertddddddddiiddddddiiiiiPdS_S_S_P7double2iddS1_Pi --------------------------
	.section	.nv.constant0._Z13coord_convertddddddddiiddddddiiiiiPdS_S_S_P7double2iddS1_Pi,"a",@progbits
	.sectionflags	@""
	.align	4
.nv.constant0._Z13coord_convertddddddddiiddddddiiiiiPdS_S_S_P7double2iddS1_Pi:
	.zero		1120


//--------------------- .nv.constant0._Z13interp_kernelPKdS0_P7double2iddS2_ --------------------------
	.section	.nv.constant0._Z13interp_kernelPKdS0_P7double2iddS2_,"a",@progbits
	.sectionflags	@""
	.align	4
.nv.constant0._Z13interp_kernelPKdS0_P7double2iddS2_:
	.zero		952


//--------------------- .nv.constant0._Z13sins2x_kernelddddddiiiiiPdS_S_S_Pi --------------------------
	.section	.nv.constant0._Z13sins2x_kernelddddddiiiiiPdS_S_S_Pi,"a",@progbits
	.sectionflags	@""
	.align	4
.nv.constant0._Z13sins2x_kernelddddddiiiiiPdS_S_S_Pi:
	.zero		1008


//--------------------- .nv.constant0._Z13sinx2s_kernelddddddddiiiiPdS_S_S_Pi --------------------------
	.section	.nv.constant0._Z13sinx2s_kernelddddddddiiiiPdS_S_S_Pi,"a",@progbits
	.sectionflags	@""
	.align	4
.nv.constant0._Z13sinx2s_kernelddddddddiiiiPdS_S_S_Pi:
	.zero		1016


//--------------------- SYMBOLS --------------------------

	.type		.nv.reservedSmem.offset0,@object
	.size		.nv.reservedSmem.offset0,0x4
